	.target	sm_90a

	.elftype	@"ET_EXEC"


//--------------------- .note.nv.tkinfo           --------------------------
	.section	.note.nv.tkinfo,"",@"SHT_NOTE"
	.sectionflags	@"SHF_NOTE_NV_TKINFO"
	.tkinfo
        /*0018*/ 	.word	0x00000002
        /*0030*/ 	.string	""
        /*0030*/ 	.string	"ptxas"
        /*0030*/ 	.string	"Cuda compilation tools, release 13.0, V13.0.88"
        /*0030*/ 	.string	"Build cuda_13.0.r13.0/compiler.36424714_0"
        /*0030*/ 	.string	"-arch sm_90a -m 64 "



//--------------------- .note.nv.cuinfo           --------------------------
	.section	.note.nv.cuinfo,"",@"SHT_NOTE"
	.sectionflags	@"SHF_NOTE_NV_CUINFO"
        /*0018*/ 	.short	0x0002
        /*001a*/ 	.short	0x005a
        /*001c*/ 	.short	0x0082
	.zero		2


//--------------------- .nv.info                  --------------------------
	.section	.nv.info,"",@"SHT_CUDA_INFO"
	.align	4


	//----- nvinfo : EIATTR_REGCOUNT
	.align		4
        /*0000*/ 	.byte	0x04, 0x2f
        /*0002*/ 	.short	(.L_12 - .L_11)
	.align		4
.L_11:
        /*0004*/ 	.word	index@(_ZN7cutlass13device_kernelINS_4gemm6kernel13GemmUniversalIN4cute5tupleIJiiiiEEENS1_10collective13CollectiveMmaINS1_40MainloopSm90TmaGmmaWarpSpecializedSparseILi16ENS5_IJNS4_1CILi1EEESB_SB_EEENS1_35KernelTmaWarpSpecializedCooperativeEEENS5_IJNSA_ILi256EEENSA_ILi64EEESG_EEEaNS5_IJNS4_6LayoutINS5_IJiNS5_IJNSA_ILi2EEEiEEEiEEENS5_IJlNS5_IJSB_SJ_EEElEEEEENSI_INS5_IJNS5_IJSG_iEEESP_iEEENS5_IJNS5_IJSG_NSA_ILi4096EEEEEENS5_IJSB_lEEElEEEEEEEEaNS5_IJlSB_lEEENS4_8TiledMMAINS4_8MMA_AtomIJNS4_4SM904GMMA6SPARSE27GMMA_64x64x64_S32S8S8_SS_TNILNS11_9SparseSelE0EEEEEENSI_INS5_IJSJ_SB_SB_EEENS5_IJSB_NSA_ILi0EEES18_EEEEENS5_IJNS4_10UnderscoreES1B_S1B_EEEEENS4_13SM90_TMA_LOADENS4_14ComposedLayoutINS4_7SwizzleILi1ELi4ELi3EEENS4_25smem_sparse_ptr_flag_bitsILi2ELi8EEENSI_INS5_IJNS5_IJSB_NSA_ILi8EEEEEENS5_IJSJ_NSA_ILi32EEEEEEEEENS5_IJNS5_IJS18_SG_EEESM_EEEEEEEvNS4_8identityES1E_NS1F_INS1G_ILi2ELi4ELi3EEENS4_18smem_ptr_flag_bitsILi8EEENSI_INS5_IJS1K_SG_EEENS5_IJSG_SB_EEEEEEEvS1T_EENS_8epilogue10collective6detail29Sm90TmaWarpSpecializedAdapterINS23_15DefaultEpilogueIiNS5_IJSB_llEEES27_NS22_6thread17LinearCombinationIiLi1EiiLNS28_9ScaleType4KindE0ELNS_15FloatRoundStyleE2EiEENS1_15EpilogueDefaultEEEEEvvEEEEvNT_6ParamsE)
        /*0008*/ 	.word	0x000000a8


	//----- nvinfo : EIATTR_FRAME_SIZE
	.align		4
.L_12:
        /*000c*/ 	.byte	0x04, 0x11
        /*000e*/ 	.short	(.L_14 - .L_13)
	.align		4
.L_13:
        /*0010*/ 	.word	index@(_ZN7cutlass13device_kernelINS_4gemm6kernel13GemmUniversalIN4cute5tupleIJiiiiEEENS1_10collective13CollectiveMmaINS1_40MainloopSm90TmaGmmaWarpSpecializedSparseILi16ENS5_IJNS4_1CILi1EEESB_SB_EEENS1_35KernelTmaWarpSpecializedCooperativeEEENS5_IJNSA_ILi256EEENSA_ILi64EEESG_EEEaNS5_IJNS4_6LayoutINS5_IJiNS5_IJNSA_ILi2EEEiEEEiEEENS5_IJlNS5_IJSB_SJ_EEElEEEEENSI_INS5_IJNS5_IJSG_iEEESP_iEEENS5_IJNS5_IJSG_NSA_ILi4096EEEEEENS5_IJSB_lEEElEEEEEEEEaNS5_IJlSB_lEEENS4_8TiledMMAINS4_8MMA_AtomIJNS4_4SM904GMMA6SPARSE27GMMA_64x64x64_S32S8S8_SS_TNILNS11_9SparseSelE0EEEEEENSI_INS5_IJSJ_SB_SB_EEENS5_IJSB_NSA_ILi0EEES18_EEEEENS5_IJNS4_10UnderscoreES1B_S1B_EEEEENS4_13SM90_TMA_LOADENS4_14ComposedLayoutINS4_7SwizzleILi1ELi4ELi3EEENS4_25smem_sparse_ptr_flag_bitsILi2ELi8EEENSI_INS5_IJNS5_IJSB_NSA_ILi8EEEEEENS5_IJSJ_NSA_ILi32EEEEEEEEENS5_IJNS5_IJS18_SG_EEESM_EEEEEEEvNS4_8identityES1E_NS1F_INS1G_ILi2ELi4ELi3EEENS4_18smem_ptr_flag_bitsILi8EEENSI_INS5_IJS1K_SG_EEENS5_IJSG_SB_EEEEEEEvS1T_EENS_8epilogue10collective6detail29Sm90TmaWarpSpecializedAdapterINS23_15DefaultEpilogueIiNS5_IJSB_llEEES27_NS22_6thread17LinearCombinationIiLi1EiiLNS28_9ScaleType4KindE0ELNS_15FloatRoundStyleE2EiEENS1_15EpilogueDefaultEEEEEvvEEEEvNT_6ParamsE)
        /*0014*/ 	.word	0x00000000


	//----- nvinfo : EIATTR_MIN_STACK_SIZE
	.align		4
.L_14:
        /*0018*/ 	.byte	0x04, 0x12
        /*001a*/ 	.short	(.L_16 - .L_15)
	.align		4
.L_15:
        /*001c*/ 	.word	index@(_ZN7cutlass13device_kernelINS_4gemm6kernel13GemmUniversalIN4cute5tupleIJiiiiEEENS1_10collective13CollectiveMmaINS1_40MainloopSm90TmaGmmaWarpSpecializedSparseILi16ENS5_IJNS4_1CILi1EEESB_SB_EEENS1_35KernelTmaWarpSpecializedCooperativeEEENS5_IJNSA_ILi256EEENSA_ILi64EEESG_EEEaNS5_IJNS4_6LayoutINS5_IJiNS5_IJNSA_ILi2EEEiEEEiEEENS5_IJlNS5_IJSB_SJ_EEElEEEEENSI_INS5_IJNS5_IJSG_iEEESP_iEEENS5_IJNS5_IJSG_NSA_ILi4096EEEEEENS5_IJSB_lEEElEEEEEEEEaNS5_IJlSB_lEEENS4_8TiledMMAINS4_8MMA_AtomIJNS4_4SM904GMMA6SPARSE27GMMA_64x64x64_S32S8S8_SS_TNILNS11_9SparseSelE0EEEEEENSI_INS5_IJSJ_SB_SB_EEENS5_IJSB_NSA_ILi0EEES18_EEEEENS5_IJNS4_10UnderscoreES1B_S1B_EEEEENS4_13SM90_TMA_LOADENS4_14ComposedLayoutINS4_7SwizzleILi1ELi4ELi3EEENS4_25smem_sparse_ptr_flag_bitsILi2ELi8EEENSI_INS5_IJNS5_IJSB_NSA_ILi8EEEEEENS5_IJSJ_NSA_ILi32EEEEEEEEENS5_IJNS5_IJS18_SG_EEESM_EEEEEEEvNS4_8identityES1E_NS1F_INS1G_ILi2ELi4ELi3EEENS4_18smem_ptr_flag_bitsILi8EEENSI_INS5_IJS1K_SG_EEENS5_IJSG_SB_EEEEEEEvS1T_EENS_8epilogue10collective6detail29Sm90TmaWarpSpecializedAdapterINS23_15DefaultEpilogueIiNS5_IJSB_llEEES27_NS22_6thread17LinearCombinationIiLi1EiiLNS28_9ScaleType4KindE0ELNS_15FloatRoundStyleE2EiEENS1_15EpilogueDefaultEEEEEvvEEEEvNT_6ParamsE)
        /*0020*/ 	.word	0x00000000
.L_16:


//--------------------- .nv.compat                --------------------------
	.section	.nv.compat,"",@"SHT_CUDA_COMPAT_INFO"
	.align	4
        /*0000*/ 	.byte	0x02, 0x09, 0x01, 0x00, 0x02, 0x02, 0x04, 0x00, 0x02, 0x05, 0x05, 0x00, 0x03, 0x07, 0x01, 0x01
        /*0010*/ 	.byte	0x02, 0x03, 0x01, 0x00, 0x02, 0x06, 0x01, 0x00, 0x04, 0x0b, 0x08, 0x00, 0x00, 0x00, 0x00, 0x00
        /*0020*/ 	.byte	0x00, 0x00, 0x00, 0x00


//--------------------- .nv.info._ZN7cutlass13device_kernelINS_4gemm6kernel13GemmUniversalIN4cute5tupleIJiiiiEEENS1_10collective13CollectiveMmaINS1_40MainloopSm90TmaGmmaWarpSpecializedSparseILi16ENS5_IJNS4_1CILi1EEESB_SB_EEENS1_35KernelTmaWarpSpecializedCooperativeEEENS5_IJNSA_ILi256EEENSA_ILi64EEESG_EEEaNS5_IJNS4_6LayoutINS5_IJiNS5_IJNSA_ILi2EEEiEEEiEEENS5_IJlNS5_IJSB_SJ_EEElEEEEENSI_INS5_IJNS5_IJSG_iEEESP_iEEENS5_IJNS5_IJSG_NSA_ILi4096EEEEEENS5_IJSB_lEEElEEEEEEEEaNS5_IJlSB_lEEENS4_8TiledMMAINS4_8MMA_AtomIJNS4_4SM904GMMA6SPARSE27GMMA_64x64x64_S32S8S8_SS_TNILNS11_9SparseSelE0EEEEEENSI_INS5_IJSJ_SB_SB_EEENS5_IJSB_NSA_ILi0EEES18_EEEEENS5_IJNS4_10UnderscoreES1B_S1B_EEEEENS4_13SM90_TMA_LOADENS4_14ComposedLayoutINS4_7SwizzleILi1ELi4ELi3EEENS4_25smem_sparse_ptr_flag_bitsILi2ELi8EEENSI_INS5_IJNS5_IJSB_NSA_ILi8EEEEEENS5_IJSJ_NSA_ILi32EEEEEEEEENS5_IJNS5_IJS18_SG_EEESM_EEEEEEEvNS4_8identityES1E_NS1F_INS1G_ILi2ELi4ELi3EEENS4_18smem_ptr_flag_bitsILi8EEENSI_INS5_IJS1K_SG_EEENS5_IJSG_SB_EEEEEEEvS1T_EENS_8epilogue10collective6detail29Sm90TmaWarpSpecializedAdapterINS23_15DefaultEpilogueIiNS5_IJSB_llEEES27_NS22_6thread17LinearCombinationIiLi1EiiLNS28_9ScaleType4KindE0ELNS_15FloatRoundStyleE2EiEENS1_15EpilogueDefaultEEEEEvvEEEEvNT_6ParamsE --------------------------
	.section	.nv.info._ZN7cutlass13device_kernelINS_4gemm6kernel13GemmUniversalIN4cute5tupleIJiiiiEEENS1_10collective13CollectiveMmaINS1_40MainloopSm90TmaGmmaWarpSpecializedSparseILi16ENS5_IJNS4_1CILi1EEESB_SB_EEENS1_35KernelTmaWarpSpecializedCooperativeEEENS5_IJNSA_ILi256EEENSA_ILi64EEESG_EEEaNS5_IJNS4_6LayoutINS5_IJiNS5_IJNSA_ILi2EEEiEEEiEEENS5_IJlNS5_IJSB_SJ_EEElEEEEENSI_INS5_IJNS5_IJSG_iEEESP_iEEENS5_IJNS5_IJSG_NSA_ILi4096EEEEEENS5_IJSB_lEEElEEEEEEEEaNS5_IJlSB_lEEENS4_8TiledMMAINS4_8MMA_AtomIJNS4_4SM904GMMA6SPARSE27GMMA_64x64x64_S32S8S8_SS_TNILNS11_9SparseSelE0EEEEEENSI_INS5_IJSJ_SB_SB_EEENS5_IJSB_NSA_ILi0EEES18_EEEEENS5_IJNS4_10UnderscoreES1B_S1B_EEEEENS4_13SM90_TMA_LOADENS4_14ComposedLayoutINS4_7SwizzleILi1ELi4ELi3EEENS4_25smem_sparse_ptr_flag_bitsILi2ELi8EEENSI_INS5_IJNS5_IJSB_NSA_ILi8EEEEEENS5_IJSJ_NSA_ILi32EEEEEEEEENS5_IJNS5_IJS18_SG_EEESM_EEEEEEEvNS4_8identityES1E_NS1F_INS1G_ILi2ELi4ELi3EEENS4_18smem_ptr_flag_bitsILi8EEENSI_INS5_IJS1K_SG_EEENS5_IJSG_SB_EEEEEEEvS1T_EENS_8epilogue10collective6detail29Sm90TmaWarpSpecializedAdapterINS23_15DefaultEpilogueIiNS5_IJSB_llEEES27_NS22_6thread17LinearCombinationIiLi1EiiLNS28_9ScaleType4KindE0ELNS_15FloatRoundStyleE2EiEENS1_15EpilogueDefaultEEEEEvvEEEEvNT_6ParamsE,"",@"SHT_CUDA_INFO"
	.sectionflags	@""
	.align	4


	//----- nvinfo : EIATTR_CUDA_API_VERSION
	.align		4
        /*0000*/ 	.byte	0x04, 0x37
        /*0002*/ 	.short	(.L_18 - .L_17)
.L_17:
        /*0004*/ 	.word	0x00000082


	//----- nvinfo : EIATTR_KPARAM_INFO
	.align		4
.L_18:
        /*0008*/ 	.byte	0x04, 0x17
        /*000a*/ 	.short	(.L_20 - .L_19)
.L_19:
        /*000c*/ 	.word	0x00000000
        /*0010*/ 	.short	0x0000
        /*0012*/ 	.short	0x0070
        /*0014*/ 	.byte	0x00, 0xf0, 0x01, 0x14


	//----- nvinfo : EIATTR_SPARSE_MMA_MASK
	.align		4
.L_20:
        /*0018*/ 	.byte	0x03, 0x50
        /*001a*/ 	.short	0x0004


	//----- nvinfo : EIATTR_MAXREG_COUNT
	.align		4
        /*001c*/ 	.byte	0x03, 0x1b
        /*001e*/ 	.short	0x00a8


	//----- nvinfo : EIATTR_NUM_BARRIERS
	.align		4
        /*0020*/ 	.byte	0x02, 0x4c
        /*0022*/ 	.byte	0x01
	.zero		1


	//----- nvinfo : EIATTR_MERCURY_ISA_VERSION
	.align		4
        /*0024*/ 	.byte	0x03, 0x5f
        /*0026*/ 	.short	0x0101


	//----- nvinfo : EIATTR_INT_WARP_WIDE_INSTR_OFFSETS
	.align		4
        /*0028*/ 	.byte	0x04, 0x31
        /*002a*/ 	.short	(.L_22 - .L_21)


	//   ....[0]....
.L_21:
        /*002c*/ 	.word	0x000005a0


	//   ....[1]....
        /*0030*/ 	.word	0x000005b0


	//   ....[2]....
        /*0034*/ 	.word	0x000006d0


	//----- nvinfo : EIATTR_COOP_GROUP_MASK_REGIDS
	.align		4
.L_22:
        /*0038*/ 	.byte	0x04, 0x29
        /*003a*/ 	.short	(.L_24 - .L_23)


	//   ....[0]....
.L_23:
        /*003c*/ 	.word	0xffffffff


	//   ....[1]....
        /*0040*/ 	.word	0xffffffff


	//   ....[2]....
        /*0044*/ 	.word	0xffffffff


	//   ....[3]....
        /*0048*/ 	.word	0xffffffff


	//   ....[4]....
        /*004c*/ 	.word	0xffffffff


	//----- nvinfo : EIATTR_COOP_GROUP_INSTR_OFFSETS
	.align		4
.L_24:
        /*0050*/ 	.byte	0x04, 0x28
        /*0052*/ 	.short	(.L_26 - .L_25)


	//   ....[0]....
.L_25:
        /*0054*/ 	.word	0x00000060


	//   ....[1]....
        /*0058*/ 	.word	0x00000070


	//   ....[2]....
        /*005c*/ 	.word	0x00000160


	//   ....[3]....
        /*0060*/ 	.word	0x000004a0


	//   ....[4]....
        /*0064*/ 	.word	0x00001450


	//----- nvinfo : EIATTR_REG_RECONFIG
	.align		4
.L_26:
        /*0068*/ 	.byte	0x01, 0x54
	.zero		2


	//----- nvinfo : EIATTR_MBARRIER_INSTR_OFFSETS
	.align		4
        /*006c*/ 	.byte	0x04, 0x39
        /*006e*/ 	.short	(.L_28 - .L_27)


	//   ....[0]....
.L_27:
        /*0070*/ 	.word	0x00000280
        /*0074*/ 	.word	0x000000ff
        /*0078*/ 	.word	0x00000000
        /*007c*/ 	.short	0x0100
        /*007e*/ 	.byte	0x08
	.zero		1


	//   ....[1]....
        /*0080*/ 	.word	0x00000290
        /*0084*/ 	.word	0x000000ff
        /*0088*/ 	.word	0x00000080
        /*008c*/ 	.short	0x0100
        /*008e*/ 	.byte	0x08
	.zero		1


	//   ....[2]....
        /*0090*/ 	.word	0x000002a0
        /*0094*/ 	.word	0x000000ff
        /*0098*/ 	.word	0x00000008
        /*009c*/ 	.short	0x0100
        /*009e*/ 	.byte	0x08
	.zero		1


	//   ....[3]....
        /*00a0*/ 	.word	0x000002b0
        /*00a4*/ 	.word	0x000000ff
        /*00a8*/ 	.word	0x00000088
        /*00ac*/ 	.short	0x0100
        /*00ae*/ 	.byte	0x08
	.zero		1


	//   ....[4]....
        /*00b0*/ 	.word	0x000002c0
        /*00b4*/ 	.word	0x000000ff
        /*00b8*/ 	.word	0x00000010
        /*00bc*/ 	.short	0x0100
        /*00be*/ 	.byte	0x08
	.zero		1


	//   ....[5]....
        /*00c0*/ 	.word	0x000002d0
        /*00c4*/ 	.word	0x000000ff
        /*00c8*/ 	.word	0x00000090
        /*00cc*/ 	.short	0x0100
        /*00ce*/ 	.byte	0x08
	.zero		1


	//   ....[6]....
        /*00d0*/ 	.word	0x000002e0
        /*00d4*/ 	.word	0x000000ff
        /*00d8*/ 	.word	0x00000018
        /*00dc*/ 	.short	0x0100
        /*00de*/ 	.byte	0x08
	.zero		1


	//   ....[7]....
        /*00e0*/ 	.word	0x000002f0
        /*00e4*/ 	.word	0x000000ff
        /*00e8*/ 	.word	0x00000098
        /*00ec*/ 	.short	0x0100
        /*00ee*/ 	.byte	0x08
	.zero		1


	//   ....[8]....
        /*00f0*/ 	.word	0x00000300
        /*00f4*/ 	.word	0x000000ff
        /*00f8*/ 	.word	0x00000020
        /*00fc*/ 	.short	0x0100
        /*00fe*/ 	.byte	0x08
	.zero		1


	//   ....[9]....
        /*0100*/ 	.word	0x00000310
        /*0104*/ 	.word	0x000000ff
        /*0108*/ 	.word	0x000000a0
        /*010c*/ 	.short	0x0100
        /*010e*/ 	.byte	0x08
	.zero		1


	//   ....[10]....
        /*0110*/ 	.word	0x00000320
        /*0114*/ 	.word	0x000000ff
        /*0118*/ 	.word	0x00000028
        /*011c*/ 	.short	0x0100
        /*011e*/ 	.byte	0x08
	.zero		1


	//   ....[11]....
        /*0120*/ 	.word	0x00000330
        /*0124*/ 	.word	0x000000ff
        /*0128*/ 	.word	0x000000a8
        /*012c*/ 	.short	0x0100
        /*012e*/ 	.byte	0x08
	.zero		1


	//   ....[12]....
        /*0130*/ 	.word	0x00000340
        /*0134*/ 	.word	0x000000ff
        /*0138*/ 	.word	0x00000030
        /*013c*/ 	.short	0x0100
        /*013e*/ 	.byte	0x08
	.zero		1


	//   ....[13]....
        /*0140*/ 	.word	0x00000350
        /*0144*/ 	.word	0x000000ff
        /*0148*/ 	.word	0x000000b0
        /*014c*/ 	.short	0x0100
        /*014e*/ 	.byte	0x08
	.zero		1


	//   ....[14]....
        /*0150*/ 	.word	0x00000360
        /*0154*/ 	.word	0x000000ff
        /*0158*/ 	.word	0x00000038
        /*015c*/ 	.short	0x0100
        /*015e*/ 	.byte	0x08
	.zero		1


	//   ....[15]....
        /*0160*/ 	.word	0x00000370
        /*0164*/ 	.word	0x000000ff
        /*0168*/ 	.word	0x000000b8
        /*016c*/ 	.short	0x0100
        /*016e*/ 	.byte	0x08
	.zero		1


	//   ....[16]....
        /*0170*/ 	.word	0x00000380
        /*0174*/ 	.word	0x000000ff
        /*0178*/ 	.word	0x00000040
        /*017c*/ 	.short	0x0100
        /*017e*/ 	.byte	0x08
	.zero		1


	//   ....[17]....
        /*0180*/ 	.word	0x00000390
        /*0184*/ 	.word	0x000000ff
        /*0188*/ 	.word	0x000000c0
        /*018c*/ 	.short	0x0100
        /*018e*/ 	.byte	0x08
	.zero		1


	//   ....[18]....
        /*0190*/ 	.word	0x000003a0
        /*0194*/ 	.word	0x000000ff
        /*0198*/ 	.word	0x00000048
        /*019c*/ 	.short	0x0100
        /*019e*/ 	.byte	0x08
	.zero		1


	//   ....[19]....
        /*01a0*/ 	.word	0x000003b0
        /*01a4*/ 	.word	0x000000ff
        /*01a8*/ 	.word	0x000000c8
        /*01ac*/ 	.short	0x0100
        /*01ae*/ 	.byte	0x08
	.zero		1


	//   ....[20]....
        /*01b0*/ 	.word	0x000003c0
        /*01b4*/ 	.word	0x000000ff
        /*01b8*/ 	.word	0x00000050
        /*01bc*/ 	.short	0x0100
        /*01be*/ 	.byte	0x08
	.zero		1


	//   ....[21]....
        /*01c0*/ 	.word	0x000003d0
        /*01c4*/ 	.word	0x000000ff
        /*01c8*/ 	.word	0x000000d0
        /*01cc*/ 	.short	0x0100
        /*01ce*/ 	.byte	0x08
	.zero		1


	//   ....[22]....
        /*01d0*/ 	.word	0x000003e0
        /*01d4*/ 	.word	0x000000ff
        /*01d8*/ 	.word	0x00000058
        /*01dc*/ 	.short	0x0100
        /*01de*/ 	.byte	0x08
	.zero		1


	//   ....[23]....
        /*01e0*/ 	.word	0x000003f0
        /*01e4*/ 	.word	0x000000ff
        /*01e8*/ 	.word	0x000000d8
        /*01ec*/ 	.short	0x0100
        /*01ee*/ 	.byte	0x08
	.zero		1


	//   ....[24]....
        /*01f0*/ 	.word	0x00000400
        /*01f4*/ 	.word	0x000000ff
        /*01f8*/ 	.word	0x00000060
        /*01fc*/ 	.short	0x0100
        /*01fe*/ 	.byte	0x08
	.zero		1


	//   ....[25]....
        /*0200*/ 	.word	0x00000410
        /*0204*/ 	.word	0x000000ff
        /*0208*/ 	.word	0x000000e0
        /*020c*/ 	.short	0x0100
        /*020e*/ 	.byte	0x08
	.zero		1


	//   ....[26]....
        /*0210*/ 	.word	0x00000420
        /*0214*/ 	.word	0x000000ff
        /*0218*/ 	.word	0x00000068
        /*021c*/ 	.short	0x0100
        /*021e*/ 	.byte	0x08
	.zero		1


	//   ....[27]....
        /*0220*/ 	.word	0x00000430
        /*0224*/ 	.word	0x000000ff
        /*0228*/ 	.word	0x000000e8
        /*022c*/ 	.short	0x0100
        /*022e*/ 	.byte	0x08
	.zero		1


	//   ....[28]....
        /*0230*/ 	.word	0x00000440
        /*0234*/ 	.word	0x000000ff
        /*0238*/ 	.word	0x00000070
        /*023c*/ 	.short	0x0100
        /*023e*/ 	.byte	0x08
	.zero		1


	//   ....[29]....
        /*0240*/ 	.word	0x00000450
        /*0244*/ 	.word	0x000000ff
        /*0248*/ 	.word	0x000000f0
        /*024c*/ 	.short	0x0100
        /*024e*/ 	.byte	0x08
	.zero		1


	//   ....[30]....
        /*0250*/ 	.word	0x00000460
        /*0254*/ 	.word	0x000000ff
        /*0258*/ 	.word	0x00000078
        /*025c*/ 	.short	0x0100
        /*025e*/ 	.byte	0x08
	.zero		1


	//   ....[31]....
        /*0260*/ 	.word	0x00000470
        /*0264*/ 	.word	0x000000ff
        /*0268*/ 	.word	0x000000f8
        /*026c*/ 	.short	0x0100
        /*026e*/ 	.byte	0x08
	.zero		1


	//   ....[32]....
        /*0270*/ 	.word	0x00000760
        /*0274*/ 	.word	0x000000ff
        /*0278*/ 	.word	0x00000110
        /*027c*/ 	.short	0x0100
        /*027e*/ 	.byte	0x08
	.zero		1


	//   ....[33]....
        /*0280*/ 	.word	0x000007b0
        /*0284*/ 	.word	0x000000ff
        /*0288*/ 	.word	0x00000118
        /*028c*/ 	.short	0x0100
        /*028e*/ 	.byte	0x08
	.zero		1


	//   ....[34]....
        /*0290*/ 	.word	0x000017e0
        /*0294*/ 	.word	0x000000ff
        /*0298*/ 	.word	0x00000000
        /*029c*/ 	.short	0x010a
        /*029e*/ 	.byte	0x08
	.zero		1


	//   ....[35]....
        /*02a0*/ 	.word	0x00001840
        /*02a4*/ 	.word	0x000000ff
        /*02a8*/ 	.word	0x00000000
        /*02ac*/ 	.short	0x010a
        /*02ae*/ 	.byte	0x08
	.zero		1


	//   ....[36]....
        /*02b0*/ 	.word	0x000019c0
        /*02b4*/ 	.word	0x00000009
        /*02b8*/ 	.word	0x00000000
        /*02bc*/ 	.short	0x0101
        /*02be*/ 	.byte	0x3f
	.zero		1


	//   ....[37]....
        /*02c0*/ 	.word	0x00007340
        /*02c4*/ 	.word	0x00000014
        /*02c8*/ 	.word	0x00000080
        /*02cc*/ 	.short	0x010a
        /*02ce*/ 	.byte	0x3f
	.zero		1


	//   ....[38]....
        /*02d0*/ 	.word	0x000077c0
        /*02d4*/ 	.word	0x00000007
        /*02d8*/ 	.word	0x00000118
        /*02dc*/ 	.short	0x0101
        /*02de*/ 	.byte	0x3f
	.zero		1


	//   ....[39]....
        /*02e0*/ 	.word	0x00007ec0
        /*02e4*/ 	.word	0x00000007
        /*02e8*/ 	.word	0x00000000
        /*02ec*/ 	.short	0x010a
        /*02ee*/ 	.byte	0x3f
	.zero		1


	//   ....[40]....
        /*02f0*/ 	.word	0x00007f40
        /*02f4*/ 	.word	0x00000009
        /*02f8*/ 	.word	0x00000000
        /*02fc*/ 	.short	0x010a
        /*02fe*/ 	.byte	0x3f
	.zero		1


	//   ....[41]....
        /*0300*/ 	.word	0x00007fd0
        /*0304*/ 	.word	0x00000006
        /*0308*/ 	.word	0x00000000
        /*030c*/ 	.short	0x010a
        /*030e*/ 	.byte	0x3f
	.zero		1


	//   ....[42]....
        /*0310*/ 	.word	0x00008060
        /*0314*/ 	.word	0x00000009
        /*0318*/ 	.word	0x00000000
        /*031c*/ 	.short	0x010a
        /*031e*/ 	.byte	0x3f
	.zero		1


	//   ....[43]....
        /*0320*/ 	.word	0x000080f0
        /*0324*/ 	.word	0x00000006
        /*0328*/ 	.word	0x00000000
        /*032c*/ 	.short	0x010a
        /*032e*/ 	.byte	0x3f
	.zero		1


	//   ....[44]....
        /*0330*/ 	.word	0x00008180
        /*0334*/ 	.word	0x00000009
        /*0338*/ 	.word	0x00000000
        /*033c*/ 	.short	0x010a
        /*033e*/ 	.byte	0x3f
	.zero		1


	//   ....[45]....
        /*0340*/ 	.word	0x00008210
        /*0344*/ 	.word	0x00000006
        /*0348*/ 	.word	0x00000000
        /*034c*/ 	.short	0x010a
        /*034e*/ 	.byte	0x3f
	.zero		1


	//   ....[46]....
        /*0350*/ 	.word	0x000082a0
        /*0354*/ 	.word	0x00000009
        /*0358*/ 	.word	0x00000000
        /*035c*/ 	.short	0x010a
        /*035e*/ 	.byte	0x3f
	.zero		1


	//   ....[47]....
        /*0360*/ 	.word	0x00008330
        /*0364*/ 	.word	0x00000006
        /*0368*/ 	.word	0x00000000
        /*036c*/ 	.short	0x010a
        /*036e*/ 	.byte	0x3f
	.zero		1


	//   ....[48]....
        /*0370*/ 	.word	0x000083c0
        /*0374*/ 	.word	0x00000009
        /*0378*/ 	.word	0x00000000
        /*037c*/ 	.short	0x010a
        /*037e*/ 	.byte	0x3f
	.zero		1


	//   ....[49]....
        /*0380*/ 	.word	0x00008450
        /*0384*/ 	.word	0x00000006
        /*0388*/ 	.word	0x00000000
        /*038c*/ 	.short	0x010a
        /*038e*/ 	.byte	0x3f
	.zero		1


	//   ....[50]....
        /*0390*/ 	.word	0x000084e0
        /*0394*/ 	.word	0x00000009
        /*0398*/ 	.word	0x00000000
        /*039c*/ 	.short	0x010a
        /*039e*/ 	.byte	0x3f
	.zero		1


	//   ....[51]....
        /*03a0*/ 	.word	0x00008570
        /*03a4*/ 	.word	0x00000006
        /*03a8*/ 	.word	0x00000000
        /*03ac*/ 	.short	0x010a
        /*03ae*/ 	.byte	0x3f
	.zero		1


	//   ....[52]....
        /*03b0*/ 	.word	0x00008600
        /*03b4*/ 	.word	0x00000009
        /*03b8*/ 	.word	0x00000000
        /*03bc*/ 	.short	0x010a
        /*03be*/ 	.byte	0x3f
	.zero		1


	//   ....[53]....
        /*03c0*/ 	.word	0x00008690
        /*03c4*/ 	.word	0x00000006
        /*03c8*/ 	.word	0x00000000
        /*03cc*/ 	.short	0x010a
        /*03ce*/ 	.byte	0x3f
	.zero		1


	//   ....[54]....
        /*03d0*/ 	.word	0x00008720
        /*03d4*/ 	.word	0x00000003
        /*03d8*/ 	.word	0x00000000
        /*03dc*/ 	.short	0x010a
        /*03de*/ 	.byte	0x3f
	.zero		1


	//   ....[55]....
        /*03e0*/ 	.word	0x00008790
        /*03e4*/ 	.word	0x0000000c
        /*03e8*/ 	.word	0x00000000
        /*03ec*/ 	.short	0x010a
        /*03ee*/ 	.byte	0x3f
	.zero		1


	//   ....[56]....
        /*03f0*/ 	.word	0x00008860
        /*03f4*/ 	.word	0x00000014
        /*03f8*/ 	.word	0x00000080
        /*03fc*/ 	.short	0x010a
        /*03fe*/ 	.byte	0x3f
	.zero		1


	//   ....[57]....
        /*0400*/ 	.word	0x00008940
        /*0404*/ 	.word	0x00000007
        /*0408*/ 	.word	0x00000000
        /*040c*/ 	.short	0x010a
        /*040e*/ 	.byte	0x3f
	.zero		1


	//   ....[58]....
        /*0410*/ 	.word	0x00008990
        /*0414*/ 	.word	0x00000009
        /*0418*/ 	.word	0x00000000
        /*041c*/ 	.short	0x010a
        /*041e*/ 	.byte	0x3f
	.zero		1


	//   ....[59]....
        /*0420*/ 	.word	0x000089e0
        /*0424*/ 	.word	0x00000006
        /*0428*/ 	.word	0x00000000
        /*042c*/ 	.short	0x010a
        /*042e*/ 	.byte	0x3f
	.zero		1


	//   ....[60]....
        /*0430*/ 	.word	0x00008a30
        /*0434*/ 	.word	0x00000009
        /*0438*/ 	.word	0x00000000
        /*043c*/ 	.short	0x010a
        /*043e*/ 	.byte	0x3f
	.zero		1


	//   ....[61]....
        /*0440*/ 	.word	0x00008a80
        /*0444*/ 	.word	0x00000006
        /*0448*/ 	.word	0x00000000
        /*044c*/ 	.short	0x010a
        /*044e*/ 	.byte	0x3f
	.zero		1


	//   ....[62]....
        /*0450*/ 	.word	0x00008ad0
        /*0454*/ 	.word	0x00000009
        /*0458*/ 	.word	0x00000000
        /*045c*/ 	.short	0x010a
        /*045e*/ 	.byte	0x3f
	.zero		1


	//   ....[63]....
        /*0460*/ 	.word	0x00008b20
        /*0464*/ 	.word	0x00000006
        /*0468*/ 	.word	0x00000000
        /*046c*/ 	.short	0x010a
        /*046e*/ 	.byte	0x3f
	.zero		1


	//   ....[64]....
        /*0470*/ 	.word	0x00008b70
        /*0474*/ 	.word	0x00000009
        /*0478*/ 	.word	0x00000000
        /*047c*/ 	.short	0x010a
        /*047e*/ 	.byte	0x3f
	.zero		1


	//   ....[65]....
        /*0480*/ 	.word	0x00008bc0
        /*0484*/ 	.word	0x00000006
        /*0488*/ 	.word	0x00000000
        /*048c*/ 	.short	0x010a
        /*048e*/ 	.byte	0x3f
	.zero		1


	//   ....[66]....
        /*0490*/ 	.word	0x00008c10
        /*0494*/ 	.word	0x00000009
        /*0498*/ 	.word	0x00000000
        /*049c*/ 	.short	0x010a
        /*049e*/ 	.byte	0x3f
	.zero		1


	//   ....[67]....
        /*04a0*/ 	.word	0x00008c60
        /*04a4*/ 	.word	0x00000006
        /*04a8*/ 	.word	0x00000000
        /*04ac*/ 	.short	0x010a
        /*04ae*/ 	.byte	0x3f
	.zero		1


	//   ....[68]....
        /*04b0*/ 	.word	0x00008cb0
        /*04b4*/ 	.word	0x00000009
        /*04b8*/ 	.word	0x00000000
        /*04bc*/ 	.short	0x010a
        /*04be*/ 	.byte	0x3f
	.zero		1


	//   ....[69]....
        /*04c0*/ 	.word	0x00008d00
        /*04c4*/ 	.word	0x00000006
        /*04c8*/ 	.word	0x00000000
        /*04cc*/ 	.short	0x010a
        /*04ce*/ 	.byte	0x3f
	.zero		1


	//   ....[70]....
        /*04d0*/ 	.word	0x00008d50
        /*04d4*/ 	.word	0x00000009
        /*04d8*/ 	.word	0x00000000
        /*04dc*/ 	.short	0x010a
        /*04de*/ 	.byte	0x3f
	.zero		1


	//   ....[71]....
        /*04e0*/ 	.word	0x00008da0
        /*04e4*/ 	.word	0x00000006
        /*04e8*/ 	.word	0x00000000
        /*04ec*/ 	.short	0x010a
        /*04ee*/ 	.byte	0x3f
	.zero		1


	//----- nvinfo : EIATTR_NUM_MBARRIERS
	.align		4
.L_28:
        /*04f0*/ 	.byte	0x03, 0x38
        /*04f2*/ 	.short	0x0022


	//----- nvinfo : EIATTR_EXIT_INSTR_OFFSETS
	.align		4
        /*04f4*/ 	.byte	0x04, 0x1c
        /*04f6*/ 	.short	(.L_30 - .L_29)


	//   ....[0]....
.L_29:
        /*04f8*/ 	.word	0x00000850


	//   ....[1]....
        /*04fc*/ 	.word	0x00001110


	//   ....[2]....
        /*0500*/ 	.word	0x00006a10


	//   ....[3]....
        /*0504*/ 	.word	0x00007040


	//   ....[4]....
        /*0508*/ 	.word	0x00008770


	//----- nvinfo : EIATTR_MAX_THREADS
	.align		4
.L_30:
        /*050c*/ 	.byte	0x04, 0x05
        /*050e*/ 	.short	(.L_32 - .L_31)
.L_31:
        /*0510*/ 	.word	0x00000180
        /*0514*/ 	.word	0x00000001
        /*0518*/ 	.word	0x00000001


	//----- nvinfo : EIATTR_CRS_STACK_SIZE
	.align		4
.L_32:
        /*051c*/ 	.byte	0x04, 0x1e
        /*051e*/ 	.short	(.L_34 - .L_33)
.L_33:
        /*0520*/ 	.word	0x00000000


	//----- nvinfo : EIATTR_CBANK_PARAM_SIZE
	.align		4
.L_34:
        /*0524*/ 	.byte	0x03, 0x19
        /*0526*/ 	.short	0x0570


	//----- nvinfo : EIATTR_PARAM_CBANK
	.align		4
        /*0528*/ 	.byte	0x04, 0x0a
        /*052a*/ 	.short	(.L_36 - .L_35)
	.align		4
.L_35:
        /*052c*/ 	.word	index@(.nv.constant0._ZN7cutlass13device_kernelINS_4gemm6kernel13GemmUniversalIN4cute5tupleIJiiiiEEENS1_10collective13CollectiveMmaINS1_40MainloopSm90TmaGmmaWarpSpecializedSparseILi16ENS5_IJNS4_1CILi1EEESB_SB_EEENS1_35KernelTmaWarpSpecializedCooperativeEEENS5_IJNSA_ILi256EEENSA_ILi64EEESG_EEEaNS5_IJNS4_6LayoutINS5_IJiNS5_IJNSA_ILi2EEEiEEEiEEENS5_IJlNS5_IJSB_SJ_EEElEEEEENSI_INS5_IJNS5_IJSG_iEEESP_iEEENS5_IJNS5_IJSG_NSA_ILi4096EEEEEENS5_IJSB_lEEElEEEEEEEEaNS5_IJlSB_lEEENS4_8TiledMMAINS4_8MMA_AtomIJNS4_4SM904GMMA6SPARSE27GMMA_64x64x64_S32S8S8_SS_TNILNS11_9SparseSelE0EEEEEENSI_INS5_IJSJ_SB_SB_EEENS5_IJSB_NSA_ILi0EEES18_EEEEENS5_IJNS4_10UnderscoreES1B_S1B_EEEEENS4_13SM90_TMA_LOADENS4_14ComposedLayoutINS4_7SwizzleILi1ELi4ELi3EEENS4_25smem_sparse_ptr_flag_bitsILi2ELi8EEENSI_INS5_IJNS5_IJSB_NSA_ILi8EEEEEENS5_IJSJ_NSA_ILi32EEEEEEEEENS5_IJNS5_IJS18_SG_EEESM_EEEEEEEvNS4_8identityES1E_NS1F_INS1G_ILi2ELi4ELi3EEENS4_18smem_ptr_flag_bitsILi8EEENSI_INS5_IJS1K_SG_EEENS5_IJSG_SB_EEEEEEEvS1T_EENS_8epilogue10collective6detail29Sm90TmaWarpSpecializedAdapterINS23_15DefaultEpilogueIiNS5_IJSB_llEEES27_NS22_6thread17LinearCombinationIiLi1EiiLNS28_9ScaleType4KindE0ELNS_15FloatRoundStyleE2EiEENS1_15EpilogueDefaultEEEEEvvEEEEvNT_6ParamsE)
        /*0530*/ 	.short	0x0210
        /*0532*/ 	.short	0x0570


	//----- nvinfo : EIATTR_SW_WAR
	.align		4
.L_36:
        /*0534*/ 	.byte	0x04, 0x36
        /*0536*/ 	.short	(.L_38 - .L_37)
.L_37:
        /*0538*/ 	.word	0x00000008
.L_38:


//--------------------- .nv.callgraph             --------------------------
	.section	.nv.callgraph,"",@"SHT_CUDA_CALLGRAPH"
	.align	4
	.sectionentsize	8
	.align		4
        /*0000*/ 	.word	0x00000000
	.align		4
        /*0004*/ 	.word	0xffffffff
	.align		4
        /*0008*/ 	.word	0x00000000
	.align		4
        /*000c*/ 	.word	0xfffffffe
	.align		4
        /*0010*/ 	.word	0x00000000
	.align		4
        /*0014*/ 	.word	0xfffffffd
	.align		4
        /*0018*/ 	.word	0x00000000
	.align		4
        /*001c*/ 	.word	0xfffffffc


//--------------------- .nv.constant4             --------------------------
	.section	.nv.constant4,"a",@progbits
	.align	8
	.align		8
.nv.constant4:
        /*0000*/ 	.dword	_ZN39_INTERNAL_a8274a1a_4_k_cu_8ff4f5a5_35944cuda3std3__45__cpo5beginE
	.align		8
        /*0008*/ 	.dword	_ZN39_INTERNAL_a8274a1a_4_k_cu_8ff4f5a5_35944cuda3std3__45__cpo3endE
	.align		8
        /*0010*/ 	.dword	_ZN39_INTERNAL_a8274a1a_4_k_cu_8ff4f5a5_35944cuda3std3__45__cpo6cbeginE
	.align		8
        /*0018*/ 	.dword	_ZN39_INTERNAL_a8274a1a_4_k_cu_8ff4f5a5_35944cuda3std3__45__cpo4cendE
	.align		8
        /*0020*/ 	.dword	_ZN39_INTERNAL_a8274a1a_4_k_cu_8ff4f5a5_35944cuda3std3__441_GLOBAL__N__a8274a1a_4_k_cu_8ff4f5a5_35946ignoreE
	.align		8
        /*0028*/ 	.dword	_ZN39_INTERNAL_a8274a1a_4_k_cu_8ff4f5a5_35944cuda3std3__419piecewise_constructE
	.align		8
        /*0030*/ 	.dword	_ZN39_INTERNAL_a8274a1a_4_k_cu_8ff4f5a5_35944cuda3std3__48in_placeE
	.align		8
        /*0038*/ 	.dword	_ZN39_INTERNAL_a8274a1a_4_k_cu_8ff4f5a5_35944cuda3std6ranges3__45__cpo4swapE
	.align		8
        /*0040*/ 	.dword	_ZN39_INTERNAL_a8274a1a_4_k_cu_8ff4f5a5_35944cuda3std6ranges3__45__cpo9iter_moveE
	.align		8
        /*0048*/ 	.dword	_ZN39_INTERNAL_a8274a1a_4_k_cu_8ff4f5a5_35944cute7productE
	.align		8
        /*0050*/ 	.dword	_ZN39_INTERNAL_a8274a1a_4_k_cu_8ff4f5a5_35944cute1_E


//--------------------- .text._ZN7cutlass13device_kernelINS_4gemm6kernel13GemmUniversalIN4cute5tupleIJiiiiEEENS1_10collective13CollectiveMmaINS1_40MainloopSm90TmaGmmaWarpSpecializedSparseILi16ENS5_IJNS4_1CILi1EEESB_SB_EEENS1_35KernelTmaWarpSpecializedCooperativeEEENS5_IJNSA_ILi256EEENSA_ILi64EEESG_EEEaNS5_IJNS4_6LayoutINS5_IJiNS5_IJNSA_ILi2EEEiEEEiEEENS5_IJlNS5_IJSB_SJ_EEElEEEEENSI_INS5_IJNS5_IJSG_iEEESP_iEEENS5_IJNS5_IJSG_NSA_ILi4096EEEEEENS5_IJSB_lEEElEEEEEEEEaNS5_IJlSB_lEEENS4_8TiledMMAINS4_8MMA_AtomIJNS4_4SM904GMMA6SPARSE27GMMA_64x64x64_S32S8S8_SS_TNILNS11_9SparseSelE0EEEEEENSI_INS5_IJSJ_SB_SB_EEENS5_IJSB_NSA_ILi0EEES18_EEEEENS5_IJNS4_10UnderscoreES1B_S1B_EEEEENS4_13SM90_TMA_LOADENS4_14ComposedLayoutINS4_7SwizzleILi1ELi4ELi3EEENS4_25smem_sparse_ptr_flag_bitsILi2ELi8EEENSI_INS5_IJNS5_IJSB_NSA_ILi8EEEEEENS5_IJSJ_NSA_ILi32EEEEEEEEENS5_IJNS5_IJS18_SG_EEESM_EEEEEEEvNS4_8identityES1E_NS1F_INS1G_ILi2ELi4ELi3EEENS4_18smem_ptr_flag_bitsILi8EEENSI_INS5_IJS1K_SG_EEENS5_IJSG_SB_EEEEEEEvS1T_EENS_8epilogue10collective6detail29Sm90TmaWarpSpecializedAdapterINS23_15DefaultEpilogueIiNS5_IJSB_llEEES27_NS22_6thread17LinearCombinationIiLi1EiiLNS28_9ScaleType4KindE0ELNS_15FloatRoundStyleE2EiEENS1_15EpilogueDefaultEEEEEvvEEEEvNT_6ParamsE --------------------------
	.section	.text._ZN7cutlass13device_kernelINS_4gemm6kernel13GemmUniversalIN4cute5tupleIJiiiiEEENS1_10collective13CollectiveMmaINS1_40MainloopSm90TmaGmmaWarpSpecializedSparseILi16ENS5_IJNS4_1CILi1EEESB_SB_EEENS1_35KernelTmaWarpSpecializedCooperativeEEENS5_IJNSA_ILi256EEENSA_ILi64EEESG_EEEaNS5_IJNS4_6LayoutINS5_IJiNS5_IJNSA_ILi2EEEiEEEiEEENS5_IJlNS5_IJSB_SJ_EEElEEEEENSI_INS5_IJNS5_IJSG_iEEESP_iEEENS5_IJNS5_IJSG_NSA_ILi4096EEEEEENS5_IJSB_lEEElEEEEEEEEaNS5_IJlSB_lEEENS4_8TiledMMAINS4_8MMA_AtomIJNS4_4SM904GMMA6SPARSE27GMMA_64x64x64_S32S8S8_SS_TNILNS11_9SparseSelE0EEEEEENSI_INS5_IJSJ_SB_SB_EEENS5_IJSB_NSA_ILi0EEES18_EEEEENS5_IJNS4_10UnderscoreES1B_S1B_EEEEENS4_13SM90_TMA_LOADENS4_14ComposedLayoutINS4_7SwizzleILi1ELi4ELi3EEENS4_25smem_sparse_ptr_flag_bitsILi2ELi8EEENSI_INS5_IJNS5_IJSB_NSA_ILi8EEEEEENS5_IJSJ_NSA_ILi32EEEEEEEEENS5_IJNS5_IJS18_SG_EEESM_EEEEEEEvNS4_8identityES1E_NS1F_INS1G_ILi2ELi4ELi3EEENS4_18smem_ptr_flag_bitsILi8EEENSI_INS5_IJS1K_SG_EEENS5_IJSG_SB_EEEEEEEvS1T_EENS_8epilogue10collective6detail29Sm90TmaWarpSpecializedAdapterINS23_15DefaultEpilogueIiNS5_IJSB_llEEES27_NS22_6thread17LinearCombinationIiLi1EiiLNS28_9ScaleType4KindE0ELNS_15FloatRoundStyleE2EiEENS1_15EpilogueDefaultEEEEEvvEEEEvNT_6ParamsE,"ax",@progbits
	.align	128
.text._ZN7cutlass13device_kernelINS_4gemm6kernel13GemmUniversalIN4cute5tupleIJiiiiEEENS1_10collective13CollectiveMmaINS1_40MainloopSm90TmaGmmaWarpSpecializedSparseILi16ENS5_IJNS4_1CILi1EEESB_SB_EEENS1_35KernelTmaWarpSpecializedCooperativeEEENS5_IJNSA_ILi256EEENSA_ILi64EEESG_EEEaNS5_IJNS4_6LayoutINS5_IJiNS5_IJNSA_ILi2EEEiEEEiEEENS5_IJlNS5_IJSB_SJ_EEElEEEEENSI_INS5_IJNS5_IJSG_iEEESP_iEEENS5_IJNS5_IJSG_NSA_ILi4096EEEEEENS5_IJSB_lEEElEEEEEEEEaNS5_IJlSB_lEEENS4_8TiledMMAINS4_8MMA_AtomIJNS4_4SM904GMMA6SPARSE27GMMA_64x64x64_S32S8S8_SS_TNILNS11_9SparseSelE0EEEEEENSI_INS5_IJSJ_SB_SB_EEENS5_IJSB_NSA_ILi0EEES18_EEEEENS5_IJNS4_10UnderscoreES1B_S1B_EEEEENS4_13SM90_TMA_LOADENS4_14ComposedLayoutINS4_7SwizzleILi1ELi4ELi3EEENS4_25smem_sparse_ptr_flag_bitsILi2ELi8EEENSI_INS5_IJNS5_IJSB_NSA_ILi8EEEEEENS5_IJSJ_NSA_ILi32EEEEEEEEENS5_IJNS5_IJS18_SG_EEESM_EEEEEEEvNS4_8identityES1E_NS1F_INS1G_ILi2ELi4ELi3EEENS4_18smem_ptr_flag_bitsILi8EEENSI_INS5_IJS1K_SG_EEENS5_IJSG_SB_EEEEEEEvS1T_EENS_8epilogue10collective6detail29Sm90TmaWarpSpecializedAdapterINS23_15DefaultEpilogueIiNS5_IJSB_llEEES27_NS22_6thread17LinearCombinationIiLi1EiiLNS28_9ScaleType4KindE0ELNS_15FloatRoundStyleE2EiEENS1_15EpilogueDefaultEEEEEvvEEEEvNT_6ParamsE:
        .type           _ZN7cutlass13device_kernelINS_4gemm6kernel13GemmUniversalIN4cute5tupleIJiiiiEEENS1_10collective13CollectiveMmaINS1_40MainloopSm90TmaGmmaWarpSpecializedSparseILi16ENS5_IJNS4_1CILi1EEESB_SB_EEENS1_35KernelTmaWarpSpecializedCooperativeEEENS5_IJNSA_ILi256EEENSA_ILi64EEESG_EEEaNS5_IJNS4_6LayoutINS5_IJiNS5_IJNSA_ILi2EEEiEEEiEEENS5_IJlNS5_IJSB_SJ_EEElEEEEENSI_INS5_IJNS5_IJSG_iEEESP_iEEENS5_IJNS5_IJSG_NSA_ILi4096EEEEEENS5_IJSB_lEEElEEEEEEEEaNS5_IJlSB_lEEENS4_8TiledMMAINS4_8MMA_AtomIJNS4_4SM904GMMA6SPARSE27GMMA_64x64x64_S32S8S8_SS_TNILNS11_9SparseSelE0EEEEEENSI_INS5_IJSJ_SB_SB_EEENS5_IJSB_NSA_ILi0EEES18_EEEEENS5_IJNS4_10UnderscoreES1B_S1B_EEEEENS4_13SM90_TMA_LOADENS4_14ComposedLayoutINS4_7SwizzleILi1ELi4ELi3EEENS4_25smem_sparse_ptr_flag_bitsILi2ELi8EEENSI_INS5_IJNS5_IJSB_NSA_ILi8EEEEEENS5_IJSJ_NSA_ILi32EEEEEEEEENS5_IJNS5_IJS18_SG_EEESM_EEEEEEEvNS4_8identityES1E_NS1F_INS1G_ILi2ELi4ELi3EEENS4_18smem_ptr_flag_bitsILi8EEENSI_INS5_IJS1K_SG_EEENS5_IJSG_SB_EEEEEEEvS1T_EENS_8epilogue10collective6detail29Sm90TmaWarpSpecializedAdapterINS23_15DefaultEpilogueIiNS5_IJSB_llEEES27_NS22_6thread17LinearCombinationIiLi1EiiLNS28_9ScaleType4KindE0ELNS_15FloatRoundStyleE2EiEENS1_15EpilogueDefaultEEEEEvvEEEEvNT_6ParamsE,@function
        .size           _ZN7cutlass13device_kernelINS_4gemm6kernel13GemmUniversalIN4cute5tupleIJiiiiEEENS1_10collective13CollectiveMmaINS1_40MainloopSm90TmaGmmaWarpSpecializedSparseILi16ENS5_IJNS4_1CILi1EEESB_SB_EEENS1_35KernelTmaWarpSpecializedCooperativeEEENS5_IJNSA_ILi256EEENSA_ILi64EEESG_EEEaNS5_IJNS4_6LayoutINS5_IJiNS5_IJNSA_ILi2EEEiEEEiEEENS5_IJlNS5_IJSB_SJ_EEElEEEEENSI_INS5_IJNS5_IJSG_iEEESP_iEEENS5_IJNS5_IJSG_NSA_ILi4096EEEEEENS5_IJSB_lEEElEEEEEEEEaNS5_IJlSB_lEEENS4_8TiledMMAINS4_8MMA_AtomIJNS4_4SM904GMMA6SPARSE27GMMA_64x64x64_S32S8S8_SS_TNILNS11_9SparseSelE0EEEEEENSI_INS5_IJSJ_SB_SB_EEENS5_IJSB_NSA_ILi0EEES18_EEEEENS5_IJNS4_10UnderscoreES1B_S1B_EEEEENS4_13SM90_TMA_LOADENS4_14ComposedLayoutINS4_7SwizzleILi1ELi4ELi3EEENS4_25smem_sparse_ptr_flag_bitsILi2ELi8EEENSI_INS5_IJNS5_IJSB_NSA_ILi8EEEEEENS5_IJSJ_NSA_ILi32EEEEEEEEENS5_IJNS5_IJS18_SG_EEESM_EEEEEEEvNS4_8identityES1E_NS1F_INS1G_ILi2ELi4ELi3EEENS4_18smem_ptr_flag_bitsILi8EEENSI_INS5_IJS1K_SG_EEENS5_IJSG_SB_EEEEEEEvS1T_EENS_8epilogue10collective6detail29Sm90TmaWarpSpecializedAdapterINS23_15DefaultEpilogueIiNS5_IJSB_llEEES27_NS22_6thread17LinearCombinationIiLi1EiiLNS28_9ScaleType4KindE0ELNS_15FloatRoundStyleE2EiEENS1_15EpilogueDefaultEEEEEvvEEEEvNT_6ParamsE,(.L_x_202 - _ZN7cutlass13device_kernelINS_4gemm6kernel13GemmUniversalIN4cute5tupleIJiiiiEEENS1_10collective13CollectiveMmaINS1_40MainloopSm90TmaGmmaWarpSpecializedSparseILi16ENS5_IJNS4_1CILi1EEESB_SB_EEENS1_35KernelTmaWarpSpecializedCooperativeEEENS5_IJNSA_ILi256EEENSA_ILi64EEESG_EEEaNS5_IJNS4_6LayoutINS5_IJiNS5_IJNSA_ILi2EEEiEEEiEEENS5_IJlNS5_IJSB_SJ_EEElEEEEENSI_INS5_IJNS5_IJSG_iEEESP_iEEENS5_IJNS5_IJSG_NSA_ILi4096EEEEEENS5_IJSB_lEEElEEEEEEEEaNS5_IJlSB_lEEENS4_8TiledMMAINS4_8MMA_AtomIJNS4_4SM904GMMA6SPARSE27GMMA_64x64x64_S32S8S8_SS_TNILNS11_9SparseSelE0EEEEEENSI_INS5_IJSJ_SB_SB_EEENS5_IJSB_NSA_ILi0EEES18_EEEEENS5_IJNS4_10UnderscoreES1B_S1B_EEEEENS4_13SM90_TMA_LOADENS4_14ComposedLayoutINS4_7SwizzleILi1ELi4ELi3EEENS4_25smem_sparse_ptr_flag_bitsILi2ELi8EEENSI_INS5_IJNS5_IJSB_NSA_ILi8EEEEEENS5_IJSJ_NSA_ILi32EEEEEEEEENS5_IJNS5_IJS18_SG_EEESM_EEEEEEEvNS4_8identityES1E_NS1F_INS1G_ILi2ELi4ELi3EEENS4_18smem_ptr_flag_bitsILi8EEENSI_INS5_IJS1K_SG_EEENS5_IJSG_SB_EEEEEEEvS1T_EENS_8epilogue10collective6detail29Sm90TmaWarpSpecializedAdapterINS23_15DefaultEpilogueIiNS5_IJSB_llEEES27_NS22_6thread17LinearCombinationIiLi1EiiLNS28_9ScaleType4KindE0ELNS_15FloatRoundStyleE2EiEENS1_15EpilogueDefaultEEEEEvvEEEEvNT_6ParamsE)
        .other          _ZN7cutlass13device_kernelINS_4gemm6kernel13GemmUniversalIN4cute5tupleIJiiiiEEENS1_10collective13CollectiveMmaINS1_40MainloopSm90TmaGmmaWarpSpecializedSparseILi16ENS5_IJNS4_1CILi1EEESB_SB_EEENS1_35KernelTmaWarpSpecializedCooperativeEEENS5_IJNSA_ILi256EEENSA_ILi64EEESG_EEEaNS5_IJNS4_6LayoutINS5_IJiNS5_IJNSA_ILi2EEEiEEEiEEENS5_IJlNS5_IJSB_SJ_EEElEEEEENSI_INS5_IJNS5_IJSG_iEEESP_iEEENS5_IJNS5_IJSG_NSA_ILi4096EEEEEENS5_IJSB_lEEElEEEEEEEEaNS5_IJlSB_lEEENS4_8TiledMMAINS4_8MMA_AtomIJNS4_4SM904GMMA6SPARSE27GMMA_64x64x64_S32S8S8_SS_TNILNS11_9SparseSelE0EEEEEENSI_INS5_IJSJ_SB_SB_EEENS5_IJSB_NSA_ILi0EEES18_EEEEENS5_IJNS4_10UnderscoreES1B_S1B_EEEEENS4_13SM90_TMA_LOADENS4_14ComposedLayoutINS4_7SwizzleILi1ELi4ELi3EEENS4_25smem_sparse_ptr_flag_bitsILi2ELi8EEENSI_INS5_IJNS5_IJSB_NSA_ILi8EEEEEENS5_IJSJ_NSA_ILi32EEEEEEEEENS5_IJNS5_IJS18_SG_EEESM_EEEEEEEvNS4_8identityES1E_NS1F_INS1G_ILi2ELi4ELi3EEENS4_18smem_ptr_flag_bitsILi8EEENSI_INS5_IJS1K_SG_EEENS5_IJSG_SB_EEEEEEEvS1T_EENS_8epilogue10collective6detail29Sm90TmaWarpSpecializedAdapterINS23_15DefaultEpilogueIiNS5_IJSB_llEEES27_NS22_6thread17LinearCombinationIiLi1EiiLNS28_9ScaleType4KindE0ELNS_15FloatRoundStyleE2EiEENS1_15EpilogueDefaultEEEEEvvEEEEvNT_6ParamsE,@"STO_CUDA_ENTRY STV_DEFAULT"
_ZN7cutlass13device_kernelINS_4gemm6kernel13GemmUniversalIN4cute5tupleIJiiiiEEENS1_10collective13CollectiveMmaINS1_40MainloopSm90TmaGmmaWarpSpecializedSparseILi16ENS5_IJNS4_1CILi1EEESB_SB_EEENS1_35KernelTmaWarpSpecializedCooperativeEEENS5_IJNSA_ILi256EEENSA_ILi64EEESG_EEEaNS5_IJNS4_6LayoutINS5_IJiNS5_IJNSA_ILi2EEEiEEEiEEENS5_IJlNS5_IJSB_SJ_EEElEEEEENSI_INS5_IJNS5_IJSG_iEEESP_iEEENS5_IJNS5_IJSG_NSA_ILi4096EEEEEENS5_IJSB_lEEElEEEEEEEEaNS5_IJlSB_lEEENS4_8TiledMMAINS4_8MMA_AtomIJNS4_4SM904GMMA6SPARSE27GMMA_64x64x64_S32S8S8_SS_TNILNS11_9SparseSelE0EEEEEENSI_INS5_IJSJ_SB_SB_EEENS5_IJSB_NSA_ILi0EEES18_EEEEENS5_IJNS4_10UnderscoreES1B_S1B_EEEEENS4_13SM90_TMA_LOADENS4_14ComposedLayoutINS4_7SwizzleILi1ELi4ELi3EEENS4_25smem_sparse_ptr_flag_bitsILi2ELi8EEENSI_INS5_IJNS5_IJSB_NSA_ILi8EEEEEENS5_IJSJ_NSA_ILi32EEEEEEEEENS5_IJNS5_IJS18_SG_EEESM_EEEEEEEvNS4_8identityES1E_NS1F_INS1G_ILi2ELi4ELi3EEENS4_18smem_ptr_flag_bitsILi8EEENSI_INS5_IJS1K_SG_EEENS5_IJSG_SB_EEEEEEEvS1T_EENS_8epilogue10collective6detail29Sm90TmaWarpSpecializedAdapterINS23_15DefaultEpilogueIiNS5_IJSB_llEEES27_NS22_6thread17LinearCombinationIiLi1EiiLNS28_9ScaleType4KindE0ELNS_15FloatRoundStyleE2EiEENS1_15EpilogueDefaultEEEEEvvEEEEvNT_6ParamsE:
[----:B------:R-:W-:Y:S01]  /*0000*/  LDC R1, c[0x0][0x28] ;  /* 0x00000a00ff017b82 */ /* 0x000fe20000000800 */
[----:B------:R-:W0:Y:S01]  /*0010*/  S2R R6, SR_TID.X ;  /* 0x0000000000067919 */ /* 0x000e220000002100 */
[----:B------:R-:W-:Y:S01]  /*0020*/  ELECT P0, URZ, PT ;  /* 0x00000000003f782f */ /* 0x000fe20003800000 */
[----:B------:R-:W-:Y:S01]  /*0030*/  BSSY B0, `(.L_x_0) ;  /* 0x0000012000007945 */ /* 0x000fe20003800000 */
[--C-:B0-----:R-:W-:Y:S02]  /*0040*/  SHF.R.U32.HI R2, RZ, 0x5, R6.reuse ;  /* 0x00000005ff027819 */ /* 0x101fe40000011606 */
[----:B------:R-:W-:-:S03]  /*0050*/  SHF.R.U32.HI R18, RZ, 0x7, R6 ;  /* 0x00000007ff127819 */ /* 0x000fc60000011606 */
[----:B------:R-:W0:Y:S04]  /*0060*/  SHFL.IDX PT, R5, R2, RZ, 0x1f ;  /* 0x00001fff02057589 */ /* 0x000e2800000e0000 */
[----:B------:R1:W2:Y:S01]  /*0070*/  SHFL.IDX PT, R7, R18, RZ, 0x1f ;  /* 0x00001fff12077589 */ /* 0x0002a200000e0000 */
[----:B0-----:R-:W-:-:S13]  /*0080*/  ISETP.NE.OR P0, PT, R5, RZ, !P0 ;  /* 0x000000ff0500720c */ /* 0x001fda0004705670 */
[----:B-12---:R-:W-:Y:S05]  /*0090*/  @P0 BRA `(.L_x_1) ;  /* 0x00000000002c0947 */ /* 0x006fea0003800000 */
[----:B------:R-:W-:Y:S02]  /*00a0*/  ULDC.64 UR4, c[0x0][0x198] ;  /* 0x0000660000047ab9 */ /* 0x000fe40000000a00 */
[----:B------:R-:W-:Y:S02]  /*00b0*/  UIADD3 UR6, UP0, UR4, 0xf0, URZ ;  /* 0x000000f004067890 */ /* 0x000fe4000ff1e03f */
[----:B------:R-:W-:Y:S02]  /*00c0*/  UIADD3 UR8, UP1, UR4, 0x1f0, URZ ;  /* 0x000001f004087890 */ /* 0x000fe4000ff3e03f */
[----:B------:R-:W-:Y:S02]  /*00d0*/  UIADD3 UR4, UP2, UR4, 0x2f0, URZ ;  /* 0x000002f004047890 */ /* 0x000fe4000ff5e03f */
[----:B------:R-:W-:Y:S02]  /*00e0*/  UIADD3.X UR7, URZ, UR5, URZ, UP0, !UPT ;  /* 0x000000053f077290 */ /* 0x000fe400087fe43f */
[----:B------:R-:W-:-:S02]  /*00f0*/  UIADD3.X UR9, URZ, UR5, URZ, UP1, !UPT ;  /* 0x000000053f097290 */ /* 0x000fc40008ffe43f */
[----:B------:R-:W-:-:S05]  /*0100*/  UIADD3.X UR5, URZ, UR5, URZ, UP2, !UPT ;  /* 0x000000053f057290 */ /* 0x000fca00097fe43f */
[----:B------:R0:W-:Y:S02]  /*0110*/  UTMACCTL.PF [UR6] ;  /* 0x00000000060079b9 */ /* 0x0001e40008040000 */
[----:B------:R0:W-:Y:S02]  /*0120*/  UTMACCTL.PF [UR8] ;  /* 0x00000000080079b9 */ /* 0x0001e40008040000 */
[----:B------:R0:W-:Y:S02]  /*0130*/  UTMACCTL.PF [UR4] ;  /* 0x00000000040079b9 */ /* 0x0001e40008040000 */
[----:B0-----:R-:W-:Y:S01]  /*0140*/  NOP ;  /* 0x0000000000007918 */ /* 0x001fe20000000000 */
.L_x_1:
[----:B------:R-:W-:Y:S05]  /*0150*/  BSYNC B0 ;  /* 0x0000000000007941 */ /* 0x000fea0003800000 */
.L_x_0:
[----:B------:R-:W0:Y:S02]  /*0160*/  SHFL.IDX PT, R0, R2, RZ, 0x1f ;  /* 0x00001fff02007589 */ /* 0x000e2400000e0000 */
[----:B0-----:R-:W-:-:S13]  /*0170*/  ISETP.NE.AND P0, PT, R0, RZ, PT ;  /* 0x000000ff0000720c */ /* 0x001fda0003f05270 */
[----:B------:R-:W-:Y:S05]  /*0180*/  @P0 BRA `(.L_x_2) ;  /* 0x0000000000c40947 */ /* 0x000fea0003800000 */
[----:B------:R-:W-:Y:S01]  /*0190*/  ELECT P0, URZ, PT ;  /* 0x00000000003f782f */ /* 0x000fe20003800000 */
[----:B------:R-:W-:-:S12]  /*01a0*/  BSSY B0, `(.L_x_2) ;  /* 0x000002f000007945 */ /* 0x000fd80003800000 */
[----:B------:R-:W-:Y:S05]  /*01b0*/  @!P0 BRA `(.L_x_3) ;  /* 0x0000000000b48947 */ /* 0x000fea0003800000 */
[----:B------:R-:W0:Y:S01]  /*01c0*/  S2UR UR8, SR_CgaCtaId ;  /* 0x00000000000879c3 */ /* 0x000e220000008800 */
[----:B------:R-:W-:Y:S01]  /*01d0*/  UMOV UR4, 0x400 ;  /* 0x0000040000047882 */ /* 0x000fe20000000000 */
[----:B------:R-:W-:Y:S01]  /*01e0*/  UMOV UR5, 0x1 ;  /* 0x0000000100057882 */ /* 0x000fe20000000000 */
[----:B------:R-:W-:Y:S02]  /*01f0*/  UMOV UR6, 0x100 ;  /* 0x0000010000067882 */ /* 0x000fe40000000000 */
[----:B------:R-:W-:-:S04]  /*0200*/  UIADD3 UR6, -UR6, 0x100000, URZ ;  /* 0x0010000006067890 */ /* 0x000fc8000fffe13f */
[----:B------:R-:W-:Y:S02]  /*0210*/  USHF.L.U32 UR7, UR6, 0xb, URZ ;  /* 0x0000000b06077899 */ /* 0x000fe4000800063f */
[----:B------:R-:W-:Y:S02]  /*0220*/  USHF.L.U32 UR6, UR6, 0x1, URZ ;  /* 0x0000000106067899 */ /* 0x000fe4000800063f */
[----:B0-----:R-:W-:Y:S02]  /*0230*/  ULEA UR8, UR8, UR4, 0x18 ;  /* 0x0000000408087291 */ /* 0x001fe4000f8ec03f */
[----:B------:R-:W-:-:S04]  /*0240*/  UIADD3 UR4, -UR5, 0x100000, URZ ;  /* 0x0010000005047890 */ /* 0x000fc8000fffe13f */
[----:B------:R-:W-:Y:S02]  /*0250*/  USHF.L.U32 UR5, UR4, 0xb, URZ ;  /* 0x0000000b04057899 */ /* 0x000fe4000800063f */
[----:B------:R-:W-:Y:S01]  /*0260*/  USHF.L.U32 UR4, UR4, 0x1, URZ ;  /* 0x0000000104047899 */ /* 0x000fe2000800063f */
[----:B------:R-:W0:Y:S11]  /*0270*/  FENCE.VIEW.ASYNC.S ;  /* 0x00000000000073c6 */ /* 0x000e360000000000 */
[----:B0-----:R0:W1:Y:S01]  /*0280*/  SYNCS.EXCH.64 URZ, [UR8], UR4 ;  /* 0x00000004083f75b2 */ /* 0x0010620008000100 */
[----:B------:R0:W2:Y:S01]  /*0290*/  SYNCS.EXCH.64 URZ, [UR8+0x80], UR6 ;  /* 0x00008006083f75b2 */ /* 0x0000a20008000100 */
[----:B------:R0:W3:Y:S01]  /*02a0*/  SYNCS.EXCH.64 URZ, [UR8+0x8], UR4 ;  /* 0x00000804083f75b2 */ /* 0x0000e20008000100 */
[----:B------:R0:W4:Y:S01]  /*02b0*/  SYNCS.EXCH.64 URZ, [UR8+0x88], UR6 ;  /* 0x00008806083f75b2 */ /* 0x0001220008000100 */
[----:B------:R0:W0:Y:S01]  /*02c0*/  SYNCS.EXCH.64 URZ, [UR8+0x10], UR4 ;  /* 0x00001004083f75b2 */ /* 0x0000220008000100 */
        /* <DEDUP_REMOVED lines=27> */
[----:B-1234-:R-:W-:Y:S01]  /*0480*/  NOP ;  /* 0x0000000000007918 */ /* 0x01efe20000000000 */
.L_x_3:
[----:B0-----:R-:W-:Y:S05]  /*0490*/  BSYNC B0 ;  /* 0x0000000000007941 */ /* 0x001fea0003800000 */
.L_x_2:
[----:B------:R-:W0:Y:S01]  /*04a0*/  SHFL.IDX PT, R2, R2, RZ, 0x1f ;  /* 0x00001fff02027589 */ /* 0x000e2200000e0000 */
[----:B------:R-:W-:Y:S01]  /*04b0*/  ELECT P0, URZ, PT ;  /* 0x00000000003f782f */ /* 0x000fe20003800000 */
[----:B------:R-:W1:Y:S01]  /*04c0*/  LDC R0, c[0x0][0x75c] ;  /* 0x0001d700ff007b82 */ /* 0x000e620000000800 */
[----:B------:R-:W-:Y:S01]  /*04d0*/  UMOV UR4, 0x20 ;  /* 0x0000002000047882 */ /* 0x000fe20000000000 */
[----:B------:R-:W2:Y:S01]  /*04e0*/  S2R R11, SR_CTAID.Y ;  /* 0x00000000000b7919 */ /* 0x000ea20000002600 */
[----:B------:R-:W-:Y:S01]  /*04f0*/  NOP ;  /* 0x0000000000007918 */ /* 0x000fe20000000000 */
[----:B------:R-:W-:Y:S01]  /*0500*/  NOP ;  /* 0x0000000000007918 */ /* 0x000fe20000000000 */
[C---:B------:R-:W-:Y:S01]  /*0510*/  ISETP.NE.AND P2, PT, R7.reuse, RZ, PT ;  /* 0x000000ff0700720c */ /* 0x040fe20003f45270 */
[----:B------:R-:W3:Y:S01]  /*0520*/  S2R R8, SR_CTAID.X ;  /* 0x0000000000087919 */ /* 0x000ee20000002500 */
[----:B------:R-:W-:Y:S01]  /*0530*/  VIADD R10, R7, 0xffffffff ;  /* 0xffffffff070a7836 */ /* 0x000fe20000000000 */
[----:B------:R-:W-:-:S02]  /*0540*/  LOP3.LUT R130, R130, 0xfffff7ff, RZ, 0xc0, !PT ;  /* 0xfffff7ff82827812 */ /* 0x000fc400078ec0ff */
[----:B0-----:R-:W-:Y:S02]  /*0550*/  ISETP.NE.OR P0, PT, R2, RZ, !P0 ;  /* 0x000000ff0200720c */ /* 0x001fe40004705670 */
[----:B-1----:R-:W-:Y:S02]  /*0560*/  ISETP.NE.AND P3, PT, R0, 0x1, PT ;  /* 0x000000010000780c */ /* 0x002fe40003f65270 */
[----:B------:R-:W-:-:S04]  /*0570*/  SHF.R.S32.HI R2, RZ, 0x1f, R5 ;  /* 0x0000001fff027819 */ /* 0x000fc80000011405 */
[----:B------:R-:W-:-:S04]  /*0580*/  LEA.HI R4, R2, R5, RZ, 0x2 ;  /* 0x0000000502047211 */ /* 0x000fc800078f10ff */
[----:B------:R-:W-:Y:S01]  /*0590*/  LOP3.LUT R4, R4, 0xfffffffc, RZ, 0xc0, !PT ;  /* 0xfffffffc04047812 */ /* 0x000fe200078ec0ff */
[----:B------:R-:W-:Y:S01]  /*05a0*/  VOTEU.ALL UP0, P0 ;  /* 0x00000000003f7886 */ /* 0x000fe20000000000 */
[----:B------:R-:W-:Y:S01]  /*05b0*/  VOTEU.ALL UP1, P0 ;  /* 0x00000000003f7886 */ /* 0x000fe20000020000 */
[----:B------:R-:W3:Y:S01]  /*05c0*/  @P3 LDC R9, c[0x0][0x10] ;  /* 0x00000400ff093b82 */ /* 0x000ee20000000800 */
[----:B--2---:R-:W-:Y:S01]  /*05d0*/  @P3 IMAD.MOV.U32 R2, RZ, RZ, R11 ;  /* 0x000000ffff023224 */ /* 0x004fe200078e000b */
[----:B------:R-:W-:Y:S01]  /*05e0*/  @P3 LOP3.LUT R130, R130, 0x800, RZ, 0xfc, !PT ;  /* 0x0000080082823812 */ /* 0x000fe200078efcff */
[----:B------:R-:W-:Y:S01]  /*05f0*/  @!UP0 UMOV UR6, 0x400 ;  /* 0x0000040000068882 */ /* 0x000fe20000000000 */
[----:B------:R-:W-:-:S04]  /*0600*/  @!UP0 UIADD3 UR4, -UR4, 0x100000, URZ ;  /* 0x0010000004048890 */ /* 0x000fc8000fffe13f */
[----:B------:R-:W-:Y:S02]  /*0610*/  @!UP0 USHF.L.U32 UR5, UR4, 0xb, URZ ;  /* 0x0000000b04058899 */ /* 0x000fe4000800063f */
[----:B------:R-:W-:Y:S01]  /*0620*/  @!UP0 USHF.L.U32 UR4, UR4, 0x1, URZ ;  /* 0x0000000104048899 */ /* 0x000fe2000800063f */
[----:B------:R-:W-:Y:S02]  /*0630*/  IMAD.IADD R5, R5, 0x1, -R4 ;  /* 0x0000000105057824 */ /* 0x000fe400078e0a04 */
[----:B------:R-:W-:Y:S01]  /*0640*/  @P3 IMAD.MOV.U32 R3, RZ, RZ, RZ ;  /* 0x000000ffff033224 */ /* 0x000fe200078e00ff */
[----:B------:R-:W0:Y:S01]  /*0650*/  @!UP0 S2UR UR7, SR_CgaCtaId ;  /* 0x00000000000789c3 */ /* 0x000e220000008800 */
[----:B------:R-:W-:Y:S01]  /*0660*/  @P3 IMAD.MOV.U32 R15, RZ, RZ, RZ ;  /* 0x000000ffff0f3224 */ /* 0x000fe200078e00ff */
[----:B------:R-:W-:-:S06]  /*0670*/  ISETP.NE.AND P1, PT, R5, 0x3, PT ;  /* 0x000000030500780c */ /* 0x000fcc0003f25270 */
[----:B------:R-:W1:Y:S01]  /*0680*/  @!P3 LDC R12, c[0x0][0xc] ;  /* 0x00000300ff0cbb82 */ /* 0x000e620000000800 */
[----:B---3--:R-:W-:-:S04]  /*0690*/  @P3 IMAD.WIDE.U32 R2, R8, R9, R2 ;  /* 0x0000000908023225 */ /* 0x008fc800078e0002 */
[----:B------:R-:W-:Y:S02]  /*06a0*/  IMAD.MOV.U32 R9, RZ, RZ, RZ ;  /* 0x000000ffff097224 */ /* 0x000fe400078e00ff */
[----:B------:R-:W-:Y:S01]  /*06b0*/  @P3 IMAD.IADD R3, R3, 0x1, R15 ;  /* 0x0000000103033824 */ /* 0x000fe200078e020f */
[----:B0-----:R-:W-:Y:S01]  /*06c0*/  @!UP0 ULEA UR8, UR7, UR6, 0x18 ;  /* 0x0000000607088291 */ /* 0x001fe2000f8ec03f */
[----:B------:R-:W-:Y:S02]  /*06d0*/  VOTEU.ALL UP0, P0 ;  /* 0x00000000003f7886 */ /* 0x000fe40000000000 */
[----:B------:R-:W-:Y:S01]  /*06e0*/  ULDC UR6, c[0x0][0xc] ;  /* 0x0000030000067ab9 */ /* 0x000fe20000000800 */
[----:B------:R-:W-:Y:S01]  /*06f0*/  ULDC UR7, c[0x0][0x10] ;  /* 0x0000040000077ab9 */ /* 0x000fe20000000800 */
[----:B------:R-:W-:Y:S02]  /*0700*/  ISETP.EQ.OR P0, PT, R5, RZ, !P1 ;  /* 0x000000ff0500720c */ /* 0x000fe40004f02670 */
[----:B------:R-:W-:Y:S01]  /*0710*/  ISETP.GE.U32.AND P1, PT, R10, 0x2, PT ;  /* 0x000000020a00780c */ /* 0x000fe20003f26070 */
[----:B-1----:R-:W-:Y:S01]  /*0720*/  @!P3 IMAD.WIDE.U32 R12, R12, R11, R8 ;  /* 0x0000000b0c0cb225 */ /* 0x002fe200078e0008 */
[----:B------:R-:W-:-:S02]  /*0730*/  ISETP.EQ.AND P0, PT, R7, RZ, P0 ;  /* 0x000000ff0700720c */ /* 0x000fc40000702270 */
[----:B------:R-:W-:Y:S01]  /*0740*/  LOP3.LUT R7, R6, 0x7f, RZ, 0xc0, !PT ;  /* 0x0000007f06077812 */ /* 0x000fe200078ec0ff */
[----:B------:R-:W0:Y:S02]  /*0750*/  FENCE.VIEW.ASYNC.S ;  /* 0x00000000000073c6 */ /* 0x000e240000000000 */
[----:B0-----:R-:W0:Y:S01]  /*0760*/  @!UP0 SYNCS.EXCH.64 URZ, [UR8+0x110], UR4 ;  /* 0x00011004083f85b2 */ /* 0x001e220008000100 */
[----:B------:R-:W-:Y:S01]  /*0770*/  SEL R4, RZ, 0x1, !P0 ;  /* 0x00000001ff047807 */ /* 0x000fe20004000000 */
[----:B------:R-:W-:Y:S02]  /*0780*/  @!P3 IMAD.MOV.U32 R2, RZ, RZ, R12 ;  /* 0x000000ffff02b224 */ /* 0x000fe400078e000c */
[----:B------:R-:W-:Y:S01]  /*0790*/  @!P3 IMAD.MOV.U32 R3, RZ, RZ, R13 ;  /* 0x000000ffff03b224 */ /* 0x000fe200078e000d */
[----:B------:R-:W-:Y:S01]  /*07a0*/  SEL R4, R4, 0x2, P1 ;  /* 0x0000000204047807 */ /* 0x000fe20000800000 */
[----:B------:R1:W0:Y:S01]  /*07b0*/  @!UP1 SYNCS.EXCH.64 URZ, [UR8+0x118], UR4 ;  /* 0x00011804083f95b2 */ /* 0x0002220008000100 */
[----:B------:R-:W-:Y:S01]  /*07c0*/  NOP ;  /* 0x0000000000007918 */ /* 0x000fe20000000000 */
[----:B-1----:R-:W-:-:S03]  /*07d0*/  UIMAD.WIDE.U32 UR4, UR6, UR7, URZ ;  /* 0x00000007060472a5 */ /* 0x002fc6000f8e003f */
[----:B------:R-:W-:Y:S02]  /*07e0*/  ULDC UR6, c[0x0][0x14] ;  /* 0x0000050000067ab9 */ /* 0x000fe40000000800 */
[----:B------:R-:W-:Y:S02]  /*07f0*/  UIMAD.WIDE.U32 UR30, UR4, UR6, URZ ;  /* 0x00000006041e72a5 */ /* 0x000fe4000f8e003f */
[----:B------:R-:W-:-:S04]  /*0800*/  UIMAD UR4, UR5, UR6, URZ ;  /* 0x00000006050472a4 */ /* 0x000fc8000f8e023f */
[----:B------:R-:W-:Y:S01]  /*0810*/  UIADD3 UR4, UR31, UR4, URZ ;  /* 0x000000041f047290 */ /* 0x000fe2000fffe03f */
[----:B0-----:R-:W-:Y:S06]  /*0820*/  BAR.SYNC.DEFER_BLOCKING 0x0 ;  /* 0x0000000000007b1d */ /* 0x001fec0000010000 */
[----:B------:R-:W-:Y:S05]  /*0830*/  @!P2 BRA `(.L_x_4) ;  /* 0x000000600078a947 */ /* 0x000fea0003800000 */
[----:B------:R-:W-:-:S13]  /*0840*/  ISETP.GT.U32.AND P0, PT, R10, 0x1, PT ;  /* 0x000000010a00780c */ /* 0x000fda0003f04070 */
[----:B------:R-:W-:Y:S05]  /*0850*/  @P0 EXIT ;  /* 0x000000000000094d */ /* 0x000fea0003800000 */
[----:B------:R-:W-:Y:S01]  /*0860*/  ULDC.64 UR6, c[0x0][0x750] ;  /* 0x0001d40000067ab9 */ /* 0x000fe20000000a00 */
[----:B------:R-:W-:Y:S01]  /*0870*/  PRMT R12, RZ, 0x7610, R12 ;  /* 0x00007610ff0c7816 */ /* 0x000fe2000000000c */
[----:B------:R-:W-:Y:S01]  /*0880*/  IMAD.MOV.U32 R124, RZ, RZ, -0x1 ;  /* 0xffffffffff7c7424 */ /* 0x000fe200078e00ff */
[----:B------:R-:W-:Y:S01]  /*0890*/  ISETP.GE.U32.AND P0, PT, R2, UR6, PT ;  /* 0x0000000602007c0c */ /* 0x000fe2000bf06070 */
[----:B------:R-:W-:Y:S02]  /*08a0*/  IMAD.MOV.U32 R10, RZ, RZ, -0x1 ;  /* 0xffffffffff0a7424 */ /* 0x000fe400078e00ff */
[----:B------:R-:W-:Y:S01]  /*08b0*/  IMAD.MOV.U32 R5, RZ, RZ, -0x1 ;  /* 0xffffffffff057424 */ /* 0x000fe200078e00ff */
[----:B------:R-:W-:-:S13]  /*08c0*/  ISETP.GE.U32.AND.EX P0, PT, R3, UR7, PT, P0 ;  /* 0x0000000703007c0c */ /* 0x000fda000bf06100 */
[----:B------:R-:W-:Y:S05]  /*08d0*/  @P0 BRA `(.L_x_5) ;  /* 0x00000004005c0947 */ /* 0x000fea0003800000 */
[----:B------:R-:W0:Y:S01]  /*08e0*/  LDC.64 R20, c[0x0][0x728] ;  /* 0x0001ca00ff147b82 */ /* 0x000e220000000a00 */
[----:B------:R-:W-:Y:S02]  /*08f0*/  IMAD.MOV.U32 R12, RZ, RZ, R2 ;  /* 0x000000ffff0c7224 */ /* 0x000fe400078e0002 */
[----:B------:R-:W-:-:S05]  /*0900*/  IMAD.MOV.U32 R13, RZ, RZ, R3 ;  /* 0x000000ffff0d7224 */ /* 0x000fca00078e0003 */
[----:B------:R-:W1:Y:S08]  /*0910*/  LDC R10, c[0x0][0x730] ;  /* 0x0001cc00ff0a7b82 */ /* 0x000e700000000800 */
[----:B------:R-:W2:Y:S01]  /*0920*/  LDC.64 R22, c[0x0][0x720] ;  /* 0x0001c800ff167b82 */ /* 0x000ea20000000a00 */
[----:B0-----:R-:W-:-:S04]  /*0930*/  ISETP.NE.U32.AND P0, PT, R20, RZ, PT ;  /* 0x000000ff1400720c */ /* 0x001fc80003f05070 */
[----:B------:R-:W-:-:S13]  /*0940*/  ISETP.NE.AND.EX P0, PT, R21, RZ, PT, P0 ;  /* 0x000000ff1500720c */ /* 0x000fda0003f05300 */
[----:B-12---:R-:W-:Y:S05]  /*0950*/  @!P0 BRA `(.L_x_6) ;  /* 0x0000000000288947 */ /* 0x006fea0003800000 */
[----:B------:R-:W0:Y:S02]  /*0960*/  LDC R5, c[0x0][0x734] ;  /* 0x0001cd00ff057b82 */ /* 0x000e240000000800 */
[----:B0-----:R-:W-:-:S05]  /*0970*/  IADD3 R5, P0, R2, R5, RZ ;  /* 0x0000000502057210 */ /* 0x001fca0007f1e0ff */
[----:B------:R-:W-:-:S04]  /*0980*/  IMAD.X R19, RZ, RZ, R3, P0 ;  /* 0x000000ffff137224 */ /* 0x000fc800000e0603 */
[----:B------:R-:W-:-:S04]  /*0990*/  IMAD.WIDE.U32 R12, R19, R20, RZ ;  /* 0x00000014130c7225 */ /* 0x000fc800078e00ff */
[----:B------:R-:W-:-:S04]  /*09a0*/  IMAD.WIDE.U32 R14, P0, R5, R21, R12 ;  /* 0x00000015050e7225 */ /* 0x000fc8000780000c */
[----:B------:R-:W-:-:S04]  /*09b0*/  IMAD.WIDE.U32 R12, R5, R20, RZ ;  /* 0x00000014050c7225 */ /* 0x000fc800078e00ff */
[----:B------:R-:W-:Y:S01]  /*09c0*/  IMAD.X R17, RZ, RZ, RZ, P0 ;  /* 0x000000ffff117224 */ /* 0x000fe200000e06ff */
[----:B------:R-:W-:Y:S01]  /*09d0*/  IADD3 RZ, P0, R13, R14, RZ ;  /* 0x0000000e0dff7210 */ /* 0x000fe20007f1e0ff */
[----:B------:R-:W-:-:S04]  /*09e0*/  IMAD.MOV.U32 R16, RZ, RZ, R15 ;  /* 0x000000ffff107224 */ /* 0x000fc800078e000f */
[----:B------:R-:W-:-:S08]  /*09f0*/  IMAD.WIDE.U32.X R12, R19, R21, R16, P0 ;  /* 0x00000015130c7225 */ /* 0x000fd000000e0410 */
.L_x_6:
[-CC-:B------:R-:W-:Y:S01]  /*0a00*/  SHF.R.U64 R28, R12, R10.reuse, R13.reuse ;  /* 0x0000000a0c1c7219 */ /* 0x180fe2000000120d */
[----:B------:R-:W0:Y:S01]  /*0a10*/  LDC.64 R24, c[0x0][0x740] ;  /* 0x0001d000ff187b82 */ /* 0x000e220000000a00 */
[----:B------:R-:W-:Y:S01]  /*0a20*/  SHF.R.U32.HI R9, RZ, R10, R13 ;  /* 0x0000000aff097219 */ /* 0x000fe2000001160d */
[----:B------:R-:W-:Y:S01]  /*0a30*/  ULDC UR5, c[0x0][0x150] ;  /* 0x0000540000057ab9 */ /* 0x000fe20000000800 */
[----:B------:R-:W-:Y:S02]  /*0a40*/  IADD3 R15, P0, RZ, -R28, RZ ;  /* 0x8000001cff0f7210 */ /* 0x000fe40007f1e0ff */
[----:B------:R-:W-:-:S03]  /*0a50*/  I2FP.F32.U32 R5, R8 ;  /* 0x0000000800057245 */ /* 0x000fc60000201000 */
[----:B------:R-:W-:Y:S01]  /*0a60*/  IMAD.X R17, RZ, RZ, ~R9, P0 ;  /* 0x000000ffff117224 */ /* 0x000fe200000e0e09 */
[----:B------:R-:W1:Y:S01]  /*0a70*/  LDC R14, c[0x0][0x718] ;  /* 0x0001c600ff0e7b82 */ /* 0x000e620000000800 */
[----:B------:R-:W-:Y:S01]  /*0a80*/  FMUL R5, R5, UR5 ;  /* 0x0000000505057c20 */ /* 0x000fe20008400000 */
[----:B------:R-:W-:Y:S01]  /*0a90*/  IMAD.WIDE.U32 R12, R15, R22, R2 ;  /* 0x000000160f0c7225 */ /* 0x000fe200078e0002 */
[----:B------:R-:W-:-:S03]  /*0aa0*/  ULDC UR5, c[0x0][0x154] ;  /* 0x0000550000057ab9 */ /* 0x000fc60000000800 */
[----:B------:R-:W-:Y:S01]  /*0ab0*/  IMAD R10, R17, R22, RZ ;  /* 0x00000016110a7224 */ /* 0x000fe200078e02ff */
[----:B------:R-:W2:Y:S01]  /*0ac0*/  F2I.U32.TRUNC.NTZ R5, R5 ;  /* 0x0000000500057305 */ /* 0x000ea2000020f000 */
[----:B------:R-:W3:Y:S02]  /*0ad0*/  LDC R9, c[0x0][0x144] ;  /* 0x00005100ff097b82 */ /* 0x000ee40000000800 */
[----:B------:R-:W-:Y:S01]  /*0ae0*/  IMAD R15, R15, R23, R10 ;  /* 0x000000170f0f7224 */ /* 0x000fe200078e020a */
[----:B------:R-:W-:-:S03]  /*0af0*/  I2FP.F32.U32 R10, R11 ;  /* 0x0000000b000a7245 */ /* 0x000fc60000201000 */
[----:B------:R-:W-:Y:S01]  /*0b00*/  IMAD.IADD R13, R13, 0x1, R15 ;  /* 0x000000010d0d7824 */ /* 0x000fe200078e020f */
[----:B0-----:R-:W-:Y:S01]  /*0b10*/  ISETP.NE.U32.AND P0, PT, R24, RZ, PT ;  /* 0x000000ff1800720c */ /* 0x001fe20003f05070 */
[----:B------:R-:W0:Y:S03]  /*0b20*/  LDC R17, c[0x0][0x708] ;  /* 0x0001c200ff117b82 */ /* 0x000e260000000800 */
[----:B------:R-:W-:Y:S01]  /*0b30*/  ISETP.NE.AND.EX P0, PT, R25, RZ, PT, P0 ;  /* 0x000000ff1900720c */ /* 0x000fe20003f05300 */
[----:B--2---:R-:W-:-:S04]  /*0b40*/  IMAD.MOV R15, RZ, RZ, -R5 ;  /* 0x000000ffff0f7224 */ /* 0x004fc800078e0a05 */
[----:B------:R-:W2:Y:S01]  /*0b50*/  LDC R19, c[0x0][0x758] ;  /* 0x0001d600ff137b82 */ /* 0x000ea20000000800 */
[-CC-:B-1----:R-:W-:Y:S02]  /*0b60*/  SHF.R.U64 R21, R12, R14.reuse, R13.reuse ;  /* 0x0000000e0c157219 */ /* 0x182fe4000000120d */
[----:B------:R-:W-:-:S05]  /*0b70*/  SHF.R.U32.HI R12, RZ, R14, R13 ;  /* 0x0000000eff0c7219 */ /* 0x000fca000001160d */
[----:B------:R-:W1:Y:S01]  /*0b80*/  LDC R20, c[0x0][0x148] ;  /* 0x00005200ff147b82 */ /* 0x000e620000000800 */
[----:B---3--:R-:W-:Y:S02]  /*0b90*/  IMAD R5, R9, R15, R8 ;  /* 0x0000000f09057224 */ /* 0x008fe400078e0208 */
[----:B------:R-:W-:Y:S01]  /*0ba0*/  FMUL R9, R10, UR5 ;  /* 0x000000050a097c20 */ /* 0x000fe20008400000 */
[----:B------:R-:W-:-:S04]  /*0bb0*/  IMAD.MOV.U32 R8, RZ, RZ, -0x1 ;  /* 0xffffffffff087424 */ /* 0x000fc800078e00ff */
[----:B------:R-:W3:Y:S01]  /*0bc0*/  LDC R23, c[0x0][0x700] ;  /* 0x0001c000ff177b82 */ /* 0x000ee20000000800 */
[-CC-:B0-----:R-:W-:Y:S02]  /*0bd0*/  SHF.R.U64 R29, R21, R17.reuse, R12.reuse ;  /* 0x00000011151d7219 */ /* 0x181fe4000000120c */
[----:B------:R-:W-:Y:S01]  /*0be0*/  SHF.R.U32.HI R10, RZ, R17, R12 ;  /* 0x00000011ff0a7219 */ /* 0x000fe2000001160c */
[----:B------:R-:W-:Y:S01]  /*0bf0*/  IMAD.MOV.U32 R12, RZ, RZ, 0x1 ;  /* 0x00000001ff0c7424 */ /* 0x000fe200078e00ff */
[----:B------:R0:W4:Y:S03]  /*0c00*/  F2I.U32.TRUNC.NTZ R17, R9 ;  /* 0x0000000900117305 */ /* 0x000126000020f000 */
[----:B------:R-:W1:Y:S01]  /*0c10*/  LDC R22, c[0x0][0x748] ;  /* 0x0001d200ff167b82 */ /* 0x000e620000000800 */
[-C--:B--2---:R-:W-:Y:S02]  /*0c20*/  SHF.L.U32 R8, R8, R19.reuse, RZ ;  /* 0x0000001308087219 */ /* 0x084fe400000006ff */
[----:B------:R-:W-:-:S02]  /*0c30*/  SHF.R.U64 R30, R29, R19, R10 ;  /* 0x000000131d1e7219 */ /* 0x000fc4000000120a */
[----:B------:R-:W-:Y:S02]  /*0c40*/  LOP3.LUT R16, RZ, R8, RZ, 0x33, !PT ;  /* 0x00000008ff107212 */ /* 0x000fe400078e33ff */
[-C--:B0-----:R-:W-:Y:S01]  /*0c50*/  SHF.R.U32.HI R9, RZ, R19.reuse, R10 ;  /* 0x00000013ff097219 */ /* 0x081fe2000001160a */
[----:B------:R-:W0:Y:S01]  /*0c60*/  LDC R26, c[0x0][0x738] ;  /* 0x0001ce00ff1a7b82 */ /* 0x000e220000000800 */
[----:B------:R-:W-:Y:S01]  /*0c70*/  SHF.L.U32 R10, R12, R19, RZ ;  /* 0x000000130c0a7219 */ /* 0x000fe200000006ff */
[----:B------:R-:W-:-:S06]  /*0c80*/  IMAD.MOV.U32 R8, RZ, RZ, R30 ;  /* 0x000000ffff087224 */ /* 0x000fcc00078e001e */
[----:B------:R-:W2:Y:S01]  /*0c90*/  LDC R27, c[0x0][0x710] ;  /* 0x0001c400ff1b7b82 */ /* 0x000ea20000000800 */
[----:B---34-:R-:W-:Y:S05]  /*0ca0*/  @!P0 BRA `(.L_x_7) ;  /* 0x0000000000288947 */ /* 0x018fea0003800000 */
[----:B------:R-:W3:Y:S02]  /*0cb0*/  LDC R15, c[0x0][0x74c] ;  /* 0x0001d300ff0f7b82 */ /* 0x000ee40000000800 */
[----:B---3--:R-:W-:-:S05]  /*0cc0*/  IADD3 R15, P0, R30, R15, RZ ;  /* 0x0000000f1e0f7210 */ /* 0x008fca0007f1e0ff */
        /* <DEDUP_REMOVED lines=8> */
.L_x_7:
[----:B-1----:R-:W-:Y:S01]  /*0d50*/  SHF.R.U64 R8, R8, R22, R9 ;  /* 0x0000001608087219 */ /* 0x002fe20000001209 */
[----:B------:R-:W-:Y:S01]  /*0d60*/  VIADD R12, R23, 0xffffffff ;  /* 0xffffffff170c7836 */ /* 0x000fe20000000000 */
[----:B------:R-:W-:Y:S01]  /*0d70*/  LOP3.LUT R9, R29, R16, RZ, 0xc0, !PT ;  /* 0x000000101d097212 */ /* 0x000fe200078ec0ff */
[----:B------:R-:W-:Y:S02]  /*0d80*/  IMAD.MOV R17, RZ, RZ, -R17 ;  /* 0x000000ffff117224 */ /* 0x000fe400078e0a11 */
[----:B------:R-:W-:Y:S01]  /*0d90*/  IMAD.MOV R13, RZ, RZ, -R8 ;  /* 0x000000ffff0d7224 */ /* 0x000fe200078e0a08 */
[----:B------:R-:W-:Y:S01]  /*0da0*/  LOP3.LUT R12, R21, R12, RZ, 0xc0, !PT ;  /* 0x0000000c150c7212 */ /* 0x000fe200078ec0ff */
[----:B------:R-:W-:Y:S02]  /*0db0*/  IMAD R10, R10, R8, R9 ;  /* 0x000000080a0a7224 */ /* 0x000fe400078e0209 */
[----:B------:R-:W-:Y:S02]  /*0dc0*/  @P3 IMAD R5, R20, R17, R11 ;  /* 0x0000001114053224 */ /* 0x000fe400078e020b */
[----:B0-----:R-:W-:-:S02]  /*0dd0*/  IMAD R8, R13, R26, R30 ;  /* 0x0000001a0d087224 */ /* 0x001fc400078e021e */
[----:B--2---:R-:W-:Y:S02]  /*0de0*/  IMAD R5, R10, R27, R5 ;  /* 0x0000001b0a057224 */ /* 0x004fe400078e0205 */
[----:B------:R-:W-:Y:S02]  /*0df0*/  IMAD R8, R8, R23, R12 ;  /* 0x0000001708087224 */ /* 0x000fe400078e020c */
[----:B------:R-:W-:-:S03]  /*0e00*/  IMAD.MOV.U32 R9, RZ, RZ, 0x1 ;  /* 0x00000001ff097424 */ /* 0x000fc600078e00ff */
[----:B------:R-:W-:Y:S02]  /*0e10*/  SEL R10, R8, R5, !P3 ;  /* 0x00000005080a7207 */ /* 0x000fe40005800000 */
[----:B------:R-:W-:Y:S01]  /*0e20*/  SEL R124, R5, R8, !P3 ;  /* 0x00000008057c7207 */ /* 0x000fe20005800000 */
[----:B------:R-:W-:Y:S01]  /*0e30*/  IMAD.MOV.U32 R5, RZ, RZ, R28 ;  /* 0x000000ffff057224 */ /* 0x000fe200078e001c */
[----:B------:R-:W-:-:S07]  /*0e40*/  PRMT R12, R9, 0x7610, R12 ;  /* 0x00007610090c7816 */ /* 0x000fce000000000c */
.L_x_5:
[----:B------:R-:W-:-:S08]  /*0e50*/  NOP ;  /* 0x0000000000007918 */ /* 0x000fd00000000000 */
[----:B------:R-:W0:Y:S02]  /*0e60*/  USETMAXREG.TRY_ALLOC.CTAPOOL UP0, 0xe8 ;  /* 0x000000e8000079c8 */ /* 0x000e240008000600 */
[----:B0-----:R-:W-:-:S13]  /*0e70*/  PLOP3.LUT P0, PT, PT, PT, UP0, 0x80, 0x0 ;  /* 0x000000000000781c */ /* 0x001fda0003f0f008 */
[----:B------:R-:W-:Y:S05]  /*0e80*/  @!P0 BRA `(.L_x_5) ;  /* 0xfffffffc00f08947 */ /* 0x000fea000383ffff */
[----:B------:R-:W-:Y:S01]  /*0e90*/  ULDC.64 UR6, c[0x0][0x698] ;  /* 0x0001a60000067ab9 */ /* 0x000fe20000000a00 */
[----:B------:R-:W-:Y:S01]  /*0ea0*/  ULDC.64 UR16, c[0x0][0x208] ;  /* 0x0000820000107ab9 */ /* 0x000fe20000000a00 */
[----:B------:R-:W-:-:S04]  /*0eb0*/  ISETP.NE.U32.AND P0, PT, RZ, UR6, PT ;  /* 0x00000006ff007c0c */ /* 0x000fc8000bf05070 */
[----:B------:R-:W-:-:S13]  /*0ec0*/  ISETP.NE.AND.EX P0, PT, RZ, UR7, PT, P0 ;  /* 0x00000007ff007c0c */ /* 0x000fda000bf05300 */
[----:B------:R-:W-:Y:S05]  /*0ed0*/  @!P0 BRA `(.L_x_8) ;  /* 0x00000000001c8947 */ /* 0x000fea0003800000 */
[----:B------:R-:W0:Y:S02]  /*0ee0*/  LDC.64 R8, c[0x0][0x698] ;  /* 0x0001a600ff087b82 */ /* 0x000e240000000a00 */
[----:B0-----:R-:W2:Y:S02]  /*0ef0*/  LDG.E.64 R8, desc[UR16][R8.64] ;  /* 0x0000001008087981 */ /* 0x001ea4000c1e1b00 */
[----:B--2---:R-:W-:-:S04]  /*0f00*/  ISETP.NE.U32.AND P0, PT, R8, RZ, PT ;  /* 0x000000ff0800720c */ /* 0x004fc80003f05070 */
[----:B------:R-:W-:-:S13]  /*0f10*/  ISETP.NE.AND.EX P0, PT, R9, RZ, PT, P0 ;  /* 0x000000ff0900720c */ /* 0x000fda0003f05300 */
[----:B------:R-:W-:Y:S05]  /*0f20*/  @!P0 BRA `(.L_x_8) ;  /* 0x0000000000088947 */ /* 0x000fea0003800000 */
[----:B------:R0:W5:Y:S01]  /*0f30*/  LD.E R107, desc[UR16][R8.64] ;  /* 0x00000010086b7980 */ /* 0x000162000c101900 */
[----:B------:R-:W-:Y:S05]  /*0f40*/  BRA `(.L_x_9) ;  /* 0x0000000000207947 */ /* 0x000fea0003800000 */
.L_x_8:
[----:B------:R-:W-:Y:S02]  /*0f50*/  ULDC.64 UR6, c[0x0][0x688] ;  /* 0x0001a20000067ab9 */ /* 0x000fe40000000a00 */
[----:B------:R-:W-:-:S04]  /*0f60*/  ISETP.NE.U32.AND P0, PT, RZ, UR6, PT ;  /* 0x00000006ff007c0c */ /* 0x000fc8000bf05070 */
[----:B------:R-:W-:-:S13]  /*0f70*/  ISETP.NE.AND.EX P0, PT, RZ, UR7, PT, P0 ;  /* 0x00000007ff007c0c */ /* 0x000fda000bf05300 */
[----:B------:R-:W-:Y:S05]  /*0f80*/  @!P0 BRA `(.L_x_10) ;  /* 0x00000000000c8947 */ /* 0x000fea0003800000 */
[----:B------:R-:W0:Y:S02]  /*0f90*/  LDC.64 R8, c[0x0][0x688] ;  /* 0x0001a200ff087b82 */ /* 0x000e240000000a00 */
[----:B0-----:R1:W5:Y:S01]  /*0fa0*/  LDG.E R107, desc[UR16][R8.64] ;  /* 0x00000010086b7981 */ /* 0x001362000c1e1900 */
[----:B------:R-:W-:Y:S05]  /*0fb0*/  BRA `(.L_x_9) ;  /* 0x0000000000047947 */ /* 0x000fea0003800000 */
.L_x_10:
[----:B------:R-:W2:Y:S02]  /*0fc0*/  LDC R107, c[0x0][0x680] ;  /* 0x0001a000ff6b7b82 */ /* 0x000ea40000000800 */
.L_x_9:
[----:B------:R-:W-:Y:S02]  /*0fd0*/  ULDC.64 UR6, c[0x0][0x6a0] ;  /* 0x0001a80000067ab9 */ /* 0x000fe40000000a00 */
[----:B------:R-:W-:-:S04]  /*0fe0*/  ISETP.NE.U32.AND P0, PT, RZ, UR6, PT ;  /* 0x00000006ff007c0c */ /* 0x000fc8000bf05070 */
[----:B------:R-:W-:-:S13]  /*0ff0*/  ISETP.NE.AND.EX P0, PT, RZ, UR7, PT, P0 ;  /* 0x00000007ff007c0c */ /* 0x000fda000bf05300 */
[----:B------:R-:W-:Y:S05]  /*1000*/  @!P0 BRA `(.L_x_11) ;  /* 0x00000000001c8947 */ /* 0x000fea0003800000 */
[----:B01----:R-:W0:Y:S02]  /*1010*/  LDC.64 R8, c[0x0][0x6a0] ;  /* 0x0001a800ff087b82 */ /* 0x003e240000000a00 */
[----:B0-----:R-:W3:Y:S02]  /*1020*/  LDG.E.64 R8, desc[UR16][R8.64] ;  /* 0x0000001008087981 */ /* 0x001ee4000c1e1b00 */
[----:B---3--:R-:W-:-:S04]  /*1030*/  ISETP.NE.U32.AND P0, PT, R8, RZ, PT ;  /* 0x000000ff0800720c */ /* 0x008fc80003f05070 */
[----:B------:R-:W-:-:S13]  /*1040*/  ISETP.NE.AND.EX P0, PT, R9, RZ, PT, P0 ;  /* 0x000000ff0900720c */ /* 0x000fda0003f05300 */
[----:B------:R-:W-:Y:S05]  /*1050*/  @!P0 BRA `(.L_x_11) ;  /* 0x0000000000088947 */ /* 0x000fea0003800000 */
[----:B------:R0:W5:Y:S01]  /*1060*/  LD.E R106, desc[UR16][R8.64] ;  /* 0x00000010086a7980 */ /* 0x000162000c101900 */
[----:B------:R-:W-:Y:S05]  /*1070*/  BRA `(.L_x_12) ;  /* 0x0000000000207947 */ /* 0x000fea0003800000 */
.L_x_11:
[----:B------:R-:W-:Y:S02]  /*1080*/  ULDC.64 UR6, c[0x0][0x690] ;  /* 0x0001a40000067ab9 */ /* 0x000fe40000000a00 */
[----:B------:R-:W-:-:S04]  /*1090*/  ISETP.NE.U32.AND P0, PT, RZ, UR6, PT ;  /* 0x00000006ff007c0c */ /* 0x000fc8000bf05070 */
[----:B------:R-:W-:-:S13]  /*10a0*/  ISETP.NE.AND.EX P0, PT, RZ, UR7, PT, P0 ;  /* 0x00000007ff007c0c */ /* 0x000fda000bf05300 */
[----:B------:R-:W-:Y:S05]  /*10b0*/  @!P0 BRA `(.L_x_13) ;  /* 0x00000000000c8947 */ /* 0x000fea0003800000 */
[----:B01----:R-:W0:Y:S02]  /*10c0*/  LDC.64 R8, c[0x0][0x690] ;  /* 0x0001a400ff087b82 */ /* 0x003e240000000a00 */
[----:B0-----:R1:W5:Y:S01]  /*10d0*/  LDG.E R106, desc[UR16][R8.64] ;  /* 0x00000010086a7981 */ /* 0x001362000c1e1900 */
[----:B------:R-:W-:Y:S05]  /*10e0*/  BRA `(.L_x_12) ;  /* 0x0000000000047947 */ /* 0x000fea0003800000 */
.L_x_13:
[----:B------:R-:W3:Y:S02]  /*10f0*/  LDC R106, c[0x0][0x684] ;  /* 0x0001a100ff6a7b82 */ /* 0x000ee40000000800 */
.L_x_12:
[----:B------:R-:W-:-:S13]  /*1100*/  LOP3.LUT P0, RZ, R12, 0xff, RZ, 0xc0, !PT ;  /* 0x000000ff0cff7812 */ /* 0x000fda000780c0ff */
[----:B------:R-:W-:Y:S05]  /*1110*/  @!P0 EXIT ;  /* 0x000000000000894d */ /* 0x000fea0003800000 */
[----:B------:R-:W4:Y:S01]  /*1120*/  LDC.64 R14, c[0x0][0x288] ;  /* 0x0000a200ff0e7b82 */ /* 0x000f220000000a00 */
[C---:B01----:R-:W-:Y:S01]  /*1130*/  IMAD.SHL.U32 R9, R6.reuse, 0x20, RZ ;  /* 0x0000002006097824 */ /* 0x043fe200078e00ff */
[----:B------:R-:W-:Y:S01]  /*1140*/  SHF.R.U32.HI R11, RZ, 0x5, R7 ;  /* 0x00000005ff0b7819 */ /* 0x000fe20000011607 */
[----:B------:R-:W-:Y:S01]  /*1150*/  IMAD.SHL.U32 R7, R6, 0x200, RZ ;  /* 0x0000020006077824 */ /* 0x000fe200078e00ff */
[----:B------:R-:W-:Y:S01]  /*1160*/  SHF.R.U32.HI R8, RZ, 0x2, R6 ;  /* 0x00000002ff087819 */ /* 0x000fe20000011606 */
[----:B------:R-:W-:Y:S01]  /*1170*/  ULDC.64 UR12, c[0x0][0x6c8] ;  /* 0x0001b200000c7ab9 */ /* 0x000fe20000000a00 */
[----:B------:R-:W-:Y:S01]  /*1180*/  LOP3.LUT R12, R9, 0x1c00, RZ, 0xc0, !PT ;  /* 0x00001c00090c7812 */ /* 0x000fe200078ec0ff */
[----:B------:R-:W-:Y:S01]  /*1190*/  IMAD.SHL.U32 R13, R11, 0x10, RZ ;  /* 0x000000100b0d7824 */ /* 0x000fe200078e00ff */
[----:B------:R-:W-:Y:S01]  /*11a0*/  LOP3.LUT R8, R8, 0x7, RZ, 0xc0, !PT ;  /* 0x0000000708087812 */ /* 0x000fe200078ec0ff */
[----:B------:R-:W0:Y:S01]  /*11b0*/  LDC R114, c[0x0][0x758] ;  /* 0x0001d600ff727b82 */ /* 0x000e220000000800 */
[----:B------:R-:W-:Y:S01]  /*11c0*/  LOP3.LUT R12, R12, 0x200, R7, 0xf8, !PT ;  /* 0x000002000c0c7812 */ /* 0x000fe200078ef807 */
[----:B------:R-:W-:Y:S01]  /*11d0*/  IMAD.SHL.U32 R7, R6, 0x10, RZ ;  /* 0x0000001006077824 */ /* 0x000fe200078e00ff */
[--C-:B------:R-:W-:Y:S01]  /*11e0*/  LOP3.LUT R112, R13, 0xfffffff0, R8.reuse, 0xe2, !PT ;  /* 0xfffffff00d707812 */ /* 0x100fe200078ee208 */
[----:B------:R-:W-:Y:S01]  /*11f0*/  IMAD R11, R11, -0x10, -R8 ;  /* 0xfffffff00b0b7824 */ /* 0x000fe200078e0a08 */
[C---:B------:R-:W-:Y:S01]  /*1200*/  LOP3.LUT R8, R18.reuse, 0x1, RZ, 0xc0, !PT ;  /* 0x0000000112087812 */ /* 0x040fe200078ec0ff */
[----:B------:R-:W-:Y:S01]  /*1210*/  IMAD.SHL.U32 R9, R18, 0x40, RZ ;  /* 0x0000004012097824 */ /* 0x000fe200078e00ff */
[----:B------:R-:W-:Y:S01]  /*1220*/  LOP3.LUT R12, R12, 0x1c0, R7, 0xf8, !PT ;  /* 0x000001c00c0c7812 */ /* 0x000fe200078ef807 */
[----:B------:R-:W-:Y:S01]  /*1230*/  IMAD.MOV.U32 R13, RZ, RZ, 0x1 ;  /* 0x00000001ff0d7424 */ /* 0x000fe200078e00ff */
[----:B------:R-:W-:Y:S01]  /*1240*/  LOP3.LUT R113, R6, 0x3, RZ, 0xc0, !PT ;  /* 0x0000000306717812 */ /* 0x000fe200078ec0ff */
[----:B------:R-:W-:Y:S01]  /*1250*/  IMAD R11, R8, -0x40, R11 ;  /* 0xffffffc0080b7824 */ /* 0x000fe200078e020b */
[----:B------:R-:W-:Y:S01]  /*1260*/  LOP3.LUT R12, R12, 0x20, R7, 0xf8, !PT ;  /* 0x000000200c0c7812 */ /* 0x000fe200078ef807 */
[----:B------:R-:W-:Y:S01]  /*1270*/  USHF.L.U64.HI UR19, UR12, 0x3, UR13 ;  /* 0x000000030c137899 */ /* 0x000fe2000801020d */
[----:B------:R-:W-:Y:S01]  /*1280*/  LOP3.LUT R112, R112, 0x40, R9, 0xf8, !PT ;  /* 0x0000004070707812 */ /* 0x000fe200078ef809 */
[----:B------:R-:W-:Y:S01]  /*1290*/  IMAD.MOV.U32 R9, RZ, RZ, -0x1 ;  /* 0xffffffffff097424 */ /* 0x000fe200078e00ff */
[C---:B------:R-:W-:Y:S01]  /*12a0*/  LOP3.LUT R119, R6.reuse, 0x80, RZ, 0xc0, !PT ;  /* 0x0000008006777812 */ /* 0x040fe200078ec0ff */
[----:B----4-:R-:W-:Y:S01]  /*12b0*/  VIADD R7, R15, 0x3f ;  /* 0x0000003f0f077836 */ /* 0x010fe20000000000 */
[----:B------:R-:W-:Y:S01]  /*12c0*/  USHF.L.U32 UR18, UR12, 0x3, URZ ;  /* 0x000000030c127899 */ /* 0x000fe2000800063f */
[----:B------:R-:W-:Y:S01]  /*12d0*/  IMAD R113, R113, -0x2, R14 ;  /* 0xfffffffe71717824 */ /* 0x000fe200078e020e */
[----:B------:R-:W-:Y:S01]  /*12e0*/  USHF.L.U64.HI UR5, UR12, 0x4, UR13 ;  /* 0x000000040c057899 */ /* 0x000fe2000801020d */
[----:B------:R-:W-:Y:S01]  /*12f0*/  IMAD.SHL.U32 R115, R6, 0x2, RZ ;  /* 0x0000000206737824 */ /* 0x000fe200078e00ff */
[----:B------:R-:W-:Y:S01]  /*1300*/  SHF.R.S32.HI R8, RZ, 0x1f, R7 ;  /* 0x0000001fff087819 */ /* 0x000fe20000011407 */
[----:B------:R-:W-:Y:S01]  /*1310*/  USHF.L.U32 UR6, UR12, 0x4, URZ ;  /* 0x000000040c067899 */ /* 0x000fe2000800063f */
[----:B------:R-:W-:Y:S01]  /*1320*/  LOP3.LUT R162, R4, 0x1, RZ, 0xfc, !PT ;  /* 0x0000000104a27812 */ /* 0x000fe200078efcff */
[----:B------:R-:W-:Y:S01]  /*1330*/  USHF.L.U64.HI UR7, UR12, 0x5, UR13 ;  /* 0x000000050c077899 */ /* 0x000fe2000801020d */
[----:B------:R-:W-:Y:S01]  /*1340*/  LEA.HI R8, R8, R7, RZ, 0x6 ;  /* 0x0000000708087211 */ /* 0x000fe200078f30ff */
[----:B------:R-:W-:Y:S01]  /*1350*/  USHF.L.U32 UR12, UR12, 0x5, URZ ;  /* 0x000000050c0c7899 */ /* 0x000fe2000800063f */
[----:B0-----:R-:W-:Y:S01]  /*1360*/  SHF.L.U32 R9, R9, R114, RZ ;  /* 0x0000007209097219 */ /* 0x001fe200000006ff */
[----:B------:R-:W-:Y:S01]  /*1370*/  ULDC UR8, c[0x0][0x284] ;  /* 0x0000a10000087ab9 */ /* 0x000fe20000000800 */
[----:B------:R-:W-:-:S02]  /*1380*/  SHF.R.S32.HI R118, RZ, 0x6, R8 ;  /* 0x00000006ff767819 */ /* 0x000fc40000011408 */
[----:B------:R-:W-:Y:S02]  /*1390*/  CS2R R116, SRZ ;  /* 0x0000000000747805 */ /* 0x000fe4000001ff00 */
[----:B------:R-:W-:Y:S01]  /*13a0*/  SHF.L.U32 R114, R13, R114, RZ ;  /* 0x000000720d727219 */ /* 0x000fe200000006ff */
[----:B------:R-:W-:Y:S01]  /*13b0*/  VIADD R121, R11, UR8 ;  /* 0x000000080b797c36 */ /* 0x000fe20008000000 */
[----:B------:R-:W-:Y:S01]  /*13c0*/  VIMNMX R123, RZ, R118, PT ;  /* 0x00000076ff7b7248 */ /* 0x000fe20003fe0100 */
[----:B------:R-:W-:Y:S01]  /*13d0*/  USHF.L.U64.HI UR5, UR6, 0x2, UR5 ;  /* 0x0000000206057899 */ /* 0x000fe20008010205 */
[----:B------:R-:W-:Y:S01]  /*13e0*/  SHF.R.U32.HI R119, RZ, 0x7, R119 ;  /* 0x00000007ff777819 */ /* 0x000fe20000011677 */
[----:B------:R-:W-:Y:S01]  /*13f0*/  USHF.L.U64.HI UR7, UR12, 0x2, UR7 ;  /* 0x000000020c077899 */ /* 0x000fe20008010207 */
[----:B------:R-:W-:Y:S01]  /*1400*/  LOP3.LUT R120, RZ, R9, RZ, 0x33, !PT ;  /* 0x00000009ff787212 */ /* 0x000fe200078e33ff */
[----:B------:R-:W-:Y:S01]  /*1410*/  IMAD.IADD R123, R118, 0x1, -R123 ;  /* 0x00000001767b7824 */ /* 0x000fe200078e0a7b */
[----:B------:R-:W-:Y:S01]  /*1420*/  SHF.R.U32.HI R122, RZ, 0x3, R12 ;  /* 0x00000003ff7a7819 */ /* 0x000fe2000001160c */
[----:B------:R-:W-:-:S02]  /*1430*/  USHF.L.U32 UR6, UR6, 0x2, URZ ;  /* 0x0000000206067899 */ /* 0x000fc4000800063f */
[----:B------:R-:W-:-:S12]  /*1440*/  USHF.L.U32 UR12, UR12, 0x2, URZ ;  /* 0x000000020c0c7899 */ /* 0x000fd8000800063f */
.L_x_142:
[----:B------:R-:W0:Y:S01]  /*1450*/  SHFL.IDX PT, R6, R119, RZ, 0x1f ;  /* 0x00001fff77067589 */ /* 0x000e2200000e0000 */
[----:B-1----:R-:W1:Y:S01]  /*1460*/  S2UR UR11, SR_CgaCtaId ;  /* 0x00000000000b79c3 */ /* 0x002e620000008800 */
[----:B------:R-:W-:Y:S01]  /*1470*/  ISETP.GE.AND P0, PT, R123, 0x1, PT ;  /* 0x000000017b00780c */ /* 0x000fe20003f06270 */
[----:B------:R-:W-:Y:S01]  /*1480*/  UMOV UR10, 0x400 ;  /* 0x00000400000a7882 */ /* 0x000fe20000000000 */
[----:B----4-:R-:W-:Y:S02]  /*1490*/  CS2R R56, SRZ ;  /* 0x0000000000387805 */ /* 0x010fe4000001ff00 */
[----:B------:R-:W-:Y:S02]  /*14a0*/  CS2R R58, SRZ ;  /* 0x00000000003a7805 */ /* 0x000fe4000001ff00 */
[----:B------:R-:W-:Y:S02]  /*14b0*/  CS2R R60, SRZ ;  /* 0x00000000003c7805 */ /* 0x000fe4000001ff00 */
[----:B------:R-:W-:-:S02]  /*14c0*/  CS2R R62, SRZ ;  /* 0x00000000003e7805 */ /* 0x000fc4000001ff00 */
[----:B------:R-:W-:Y:S02]  /*14d0*/  CS2R R64, SRZ ;  /* 0x0000000000407805 */ /* 0x000fe4000001ff00 */
[----:B------:R-:W-:Y:S02]  /*14e0*/  CS2R R66, SRZ ;  /* 0x0000000000427805 */ /* 0x000fe4000001ff00 */
[----:B------:R-:W-:Y:S02]  /*14f0*/  CS2R R68, SRZ ;  /* 0x0000000000447805 */ /* 0x000fe4000001ff00 */
        /* <DEDUP_REMOVED lines=13> */
[----:B0-----:R-:W-:Y:S01]  /*15d0*/  R2UR UR8, R6 ;  /* 0x00000000060872ca */ /* 0x001fe200000e0000 */
[----:B-1----:R-:W-:Y:S01]  /*15e0*/  ULEA UR15, UR11, UR10, 0x18 ;  /* 0x0000000a0b0f7291 */ /* 0x002fe2000f8ec03f */
        /* <DEDUP_REMOVED lines=10> */
[----:B------:R-:W-:Y:S01]  /*1690*/  CS2R R52, SRZ ;  /* 0x0000000000347805 */ /* 0x000fe2000001ff00 */
[----:B------:R-:W-:Y:S01]  /*16a0*/  ULEA.HI UR9, UR8, UR8, URZ, 0x1 ;  /* 0x0000000808097291 */ /* 0x000fe2000f8f083f */
[----:B------:R-:W-:-:S03]  /*16b0*/  CS2R R54, SRZ ;  /* 0x0000000000367805 */ /* 0x000fc6000001ff00 */
[----:B------:R-:W-:-:S04]  /*16c0*/  ULOP3.LUT UR9, UR9, 0x1ffffe, URZ, 0xc0, !UPT ;  /* 0x001ffffe09097892 */ /* 0x000fc8000f8ec03f */
[----:B------:R-:W-:-:S04]  /*16d0*/  UIADD3 UR9, UR8, -UR9, URZ ;  /* 0x8000000908097290 */ /* 0x000fc8000fffe03f */
[----:B------:R-:W-:Y:S01]  /*16e0*/  ULEA UR9, UR9, UR15, 0xb ;  /* 0x0000000f09097291 */ /* 0x000fe2000f8e583f */
[----:B--2---:R-:W-:Y:S11]  /*16f0*/  @!P0 BRA `(.L_x_14) ;  /* 0x0000000000ec8947 */ /* 0x004ff60003800000 */
[----:B------:R-:W-:Y:S01]  /*1700*/  UIADD3 UR9, UR9, 0x200, URZ ;  /* 0x0000020009097890 */ /* 0x000fe2000fffe03f */
[----:B------:R-:W-:Y:S01]  /*1710*/  R2UR UR13, R117 ;  /* 0x00000000750d72ca */ /* 0x000fe200000e0000 */
[----:B------:R-:W-:Y:S01]  /*1720*/  IMAD.MOV.U32 R6, RZ, RZ, R123 ;  /* 0x000000ffff067224 */ /* 0x000fe200078e007b */
[----:B------:R-:W-:Y:S01]  /*1730*/  UPLOP3.LUT UP0, UPT, UPT, UPT, UPT, 0x40, 0x0 ;  /* 0x000000000000789c */ /* 0x000fe20003f0e870 */
[----:B------:R-:W-:Y:S01]  /*1740*/  IMAD.MOV.U32 R7, RZ, RZ, R116 ;  /* 0x000000ffff077224 */ /* 0x000fe200078e0074 */
[----:B------:R-:W-:Y:S01]  /*1750*/  USHF.R.U32.HI UR9, URZ, 0x4, UR9 ;  /* 0x000000043f097899 */ /* 0x000fe20008011609 */
[----:B------:R-:W-:-:S03]  /*1760*/  IMAD.MOV.U32 R8, RZ, RZ, R117 ;  /* 0x000000ffff087224 */ /* 0x000fc600078e0075 */
[----:B------:R-:W-:-:S04]  /*1770*/  ULOP3.LUT UR9, UR9, 0x3fff, URZ, 0xc0, !UPT ;  /* 0x00003fff09097892 */ /* 0x000fc8000f8ec03f */
[----:B------:R-:W-:-:S12]  /*1780*/  ULOP3.LUT UR14, UR9, 0x10000, URZ, 0xfc, !UPT ;  /* 0x00010000090e7892 */ /* 0x000fd8000f8efc3f */
.L_x_21:
[----:B------:R-:W-:-:S13]  /*1790*/  ISETP.NE.AND P1, PT, R162, 0x3, PT ;  /* 0x00000003a200780c */ /* 0x000fda0003f25270 */
[----:B01--4-:R-:W-:Y:S05]  /*17a0*/  @!P1 BRA `(.L_x_15) ;  /* 0x0000000000049947 */ /* 0x013fea0003800000 */
[----:B------:R-:W-:Y:S01]  /*17b0*/  BPT.TRAP 0x1 ;  /* 0x000000040000795c */ /* 0x000fe20000300000 */
.L_x_15:
[----:B------:R-:W-:Y:S01]  /*17c0*/  ULEA UR8, UR13, UR15, 0x3 ;  /* 0x0000000f0d087291 */ /* 0x000fe2000f8e183f */
[----:B------:R-:W-:-:S08]  /*17d0*/  SHF.L.U32 R11, R7, 0x1f, RZ ;  /* 0x0000001f070b7819 */ /* 0x000fd000000006ff */
[----:B------:R0:W1:Y:S01]  /*17e0*/  SYNCS.PHASECHK.TRANS64.TRYWAIT P0, [UR8], R11 ;  /* 0x0000000bff0075a7 */ /* 0x0000620008000148 */
[----:B------:R-:W-:Y:S05]  /*17f0*/  @!P1 BRA `(.L_x_16) ;  /* 0x0000000000049947 */ /* 0x000fea0003800000 */
[----:B------:R-:W-:Y:S01]  /*1800*/  BPT.TRAP 0x1 ;  /* 0x000000040000795c */ /* 0x000fe20000300000 */
.L_x_16:
[----:B------:R-:W-:-:S04]  /*1810*/  IMAD.U32 R9, RZ, RZ, UR13 ;  /* 0x0000000dff097e24 */ /* 0x000fc8000f8e00ff */
[----:B------:R-:W-:Y:S01]  /*1820*/  IMAD R9, R9, 0x800, R122 ;  /* 0x0000080009097824 */ /* 0x000fe200078e027a */
[----:B-1----:R-:W-:Y:S06]  /*1830*/  @P0 BRA `(.L_x_17) ;  /* 0x0000000000080947 */ /* 0x002fec0003800000 */
[----:B------:R-:W1:Y:S02]  /*1840*/  SYNCS.PHASECHK.TRANS64.TRYWAIT P0, [UR8], R11 ;  /* 0x0000000bff0075a7 */ /* 0x000e640008000148 */
[----:B-1----:R-:W-:Y:S05]  /*1850*/  @!P0 BRA `(.L_x_18) ;  /* 0x0000006c00c88947 */ /* 0x002fea0003800000 */
.L_x_17:
[----:B------:R-:W-:Y:S01]  /*1860*/  LDS R88, [R9+UR15+0x30200] ;  /* 0x0302000f09587984 */ /* 0x000fe20008000800 */
[----:B------:R-:W-:Y:S01]  /*1870*/  UIADD3 UR8, UR15, 0x20200, URZ ;  /* 0x000202000f087890 */ /* 0x000fe2000fffe03f */
[----:B------:R-:W-:Y:S02]  /*1880*/  UMOV UR9, 0xc0000010 ;  /* 0xc000001000097882 */ /* 0x000fe40000000000 */
[----:B------:R-:W4:Y:S01]  /*1890*/  LDS R89, [R9+UR15+0x30600] ;  /* 0x0306000f09597984 */ /* 0x000f220008000800 */
[----:B------:R-:W-:Y:S01]  /*18a0*/  USHF.R.U32.HI UR8, URZ, 0x4, UR8 ;  /* 0x000000043f087899 */ /* 0x000fe20008011608 */
[----:B------:R-:W-:-:S03]  /*18b0*/  UMOV UR11, 0x80000020 ;  /* 0x80000020000b7882 */ /* 0x000fc60000000000 */
[----:B------:R-:W-:-:S04]  /*18c0*/  ULOP3.LUT UR8, UR8, 0x3fff, URZ, 0xc0, !UPT ;  /* 0x00003fff08087892 */ /* 0x000fc8000f8ec03f */
[----:B------:R-:W-:Y:S02]  /*18d0*/  ULOP3.LUT UR10, UR8, 0x10000, URZ, 0xfc, !UPT ;  /* 0x00010000080a7892 */ /* 0x000fe4000f8efc3f */
[----:B------:R-:W-:Y:S02]  /*18e0*/  ULEA UR8, UR13, UR14, 0x9 ;  /* 0x0000000e0d087291 */ /* 0x000fe4000f8e483f */
[----:B------:R-:W-:Y:S01]  /*18f0*/  ULEA UR10, UR13, UR10, 0x8 ;  /* 0x0000000a0d0a7291 */ /* 0x000fe2000f8e403f */
[----:B----4-:R-:W-:-:S08]  /*1900*/  WARPGROUP.ARRIVE ;  /* 0x00000000000079c5 */ /* 0x010fd00000000000 */
[----:B------:R-:W-:Y:S01]  /*1910*/  IGMMA.SP.64x64x64.S8.S8 R56, gdesc[UR8], R56, UP0, R88 ;  /* 0x02005800083879f1 */ /* 0x000fe2000bf41238 */
[----:B------:R-:W-:Y:S01]  /*1920*/  UIADD3 UR8, UR8, 0x100, URZ ;  /* 0x0000010008087890 */ /* 0x000fe2000fffe03f */
[----:B------:R-:W-:-:S08]  /*1930*/  UMOV UR9, 0xc0000010 ;  /* 0xc000001000097882 */ /* 0x000fd00000000000 */
[----:B------:R-:W-:Y:S03]  /*1940*/  IGMMA.SP.64x64x64.S8.S8 R24, gdesc[UR8], R24, UP0, R89, gsb0 ;  /* 0x02005900081879f1 */ /* 0x000fe6000b841218 */
[----:B------:R-:W-:Y:S02]  /*1950*/  WARPGROUP.DEPBAR.LE gsb0, 0x0 ;  /* 0x00008000000079c5 */ /* 0x000fe40000010000 */
[----:B------:R-:W-:Y:S05]  /*1960*/  @!P1 BRA `(.L_x_19) ;  /* 0x0000000000049947 */ /* 0x000fea0003800000 */
[----:B------:R-:W-:Y:S01]  /*1970*/  BPT.TRAP 0x1 ;  /* 0x000000040000795c */ /* 0x000fe20000300000 */
.L_x_19:
[----:B------:R-:W-:Y:S02]  /*1980*/  LEA R9, R8, UR15, 0x3 ;  /* 0x0000000f08097c11 */ /* 0x000fe4000f8e18ff */
[----:B------:R-:W-:-:S03]  /*1990*/  ISETP.GT.U32.AND P0, PT, R4, 0x1, PT ;  /* 0x000000010400780c */ /* 0x000fc60003f04070 */
[----:B------:R-:W-:-:S05]  /*19a0*/  VIADD R9, R9, 0x80 ;  /* 0x0000008009097836 */ /* 0x000fca0000000000 */
[----:B------:R-:W-:-:S04]  /*19b0*/  PRMT R9, RZ, 0x654, R9 ;  /* 0x00000654ff097816 */ /* 0x000fc80000000009 */
[----:B------:R4:W-:Y:S01]  /*19c0*/  SYNCS.ARRIVE.TRANS64.RED.A1T0 RZ, [R9+URZ], RZ ;  /* 0x000000ff09ff79a7 */ /* 0x0009e2000810043f */
[----:B------:R-:W-:Y:S05]  /*19d0*/  @P0 BRA `(.L_x_20) ;  /* 0x0000000000040947 */ /* 0x000fea0003800000 */
[----:B------:R-:W-:Y:S01]  /*19e0*/  BPT.TRAP 0x1 ;  /* 0x000000040000795c */ /* 0x000fe20000300000 */
.L_x_20:
[----:B------:R-:W-:Y:S01]  /*19f0*/  UIADD3 UR13, UR13, 0x1, URZ ;  /* 0x000000010d0d7890 */ /* 0x000fe2000fffe03f */
[----:B------:R-:W-:Y:S01]  /*1a00*/  ISETP.GT.AND P1, PT, R6, 0x1, PT ;  /* 0x000000010600780c */ /* 0x000fe20003f24270 */
[----:B------:R-:W-:Y:S02]  /*1a10*/  VIADD R8, R8, 0x1 ;  /* 0x0000000108087836 */ /* 0x000fe40000000000 */
[----:B------:R-:W-:Y:S01]  /*1a20*/  UISETP.NE.AND UP0, UPT, UR13, 0x10, UPT ;  /* 0x000000100d00788c */ /* 0x000fe2000bf05270 */
[----:B------:R-:W-:Y:S02]  /*1a30*/  VIADD R6, R6, 0xffffffff ;  /* 0xffffffff06067836 */ /* 0x000fe40000000000 */
[C---:B------:R-:W-:Y:S01]  /*1a40*/  ISETP.NE.AND P0, PT, R8.reuse, 0x10, PT ;  /* 0x000000100800780c */ /* 0x040fe20003f05270 */
[----:B------:R-:W-:Y:S02]  /*1a50*/  USEL UR8, URZ, 0x1, UP0 ;  /* 0x000000013f087887 */ /* 0x000fe40008000000 */
[----:B------:R-:W-:Y:S01]  /*1a60*/  USEL UR13, UR13, URZ, UP0 ;  /* 0x0000003f0d0d7287 */ /* 0x000fe20008000000 */
[----:B------:R-:W-:Y:S01]  /*1a70*/  SEL R8, R8, RZ, P0 ;  /* 0x000000ff08087207 */ /* 0x000fe20000000000 */
[----:B------:R-:W-:-:S02]  /*1a80*/  UPLOP3.LUT UP0, UPT, UPT, UPT, UPT, 0x80, 0x0 ;  /* 0x000000000000789c */ /* 0x000fc40003f0f070 */
[----:B------:R-:W-:Y:S01]  /*1a90*/  LOP3.LUT R7, R7, UR8, RZ, 0x3c, !PT ;  /* 0x0000000807077c12 */ /* 0x000fe2000f8e3cff */
[----:B------:R-:W-:Y:S08]  /*1aa0*/  @P1 BRA `(.L_x_21) ;  /* 0xfffffffc00381947 */ /* 0x000ff0000383ffff */
.L_x_14:
[----:B------:R-:W-:Y:S01]  /*1ab0*/  IMAD.IADD R117, R118, 0x1, R117 ;  /* 0x0000000176757824 */ /* 0x000fe200078e0275 */
[----:B------:R-:W-:Y:S01]  /*1ac0*/  SHF.R.S32.HI R15, RZ, 0x1f, R5 ;  /* 0x0000001fff0f7819 */ /* 0x000fe20000011405 */
[----:B------:R-:W-:Y:S01]  /*1ad0*/  IMAD.SHL.U32 R125, R124, 0x100, RZ ;  /* 0x000001007c7d7824 */ /* 0x000fe200078e00ff */
[----:B------:R-:W-:Y:S01]  /*1ae0*/  ULDC.64 UR8, c[0x0][0x6d0] ;  /* 0x0001b40000087ab9 */ /* 0x000fe20000000a00 */
[----:B------:R-:W-:Y:S01]  /*1af0*/  IMAD.SHL.U32 R126, R10, 0x40, RZ ;  /* 0x000000400a7e7824 */ /* 0x000fe200078e00ff */
[----:B------:R-:W-:Y:S01]  /*1b00*/  SHF.R.U32.HI R6, RZ, 0x4, R117 ;  /* 0x00000004ff067819 */ /* 0x000fe20000011675 */
[----:B------:R-:W-:Y:S01]  /*1b10*/  IMAD.IADD R98, R112, 0x1, R125 ;  /* 0x0000000170627824 */ /* 0x000fe200078e027d */
[----:B------:R-:W-:Y:S01]  /*1b20*/  ISETP.GT.U32.AND P0, PT, R117, 0xf, PT ;  /* 0x0000000f7500780c */ /* 0x000fe20003f04070 */
[----:B------:R-:W-:Y:S01]  /*1b30*/  IMAD R8, R15, UR8, RZ ;  /* 0x000000080f087c24 */ /* 0x000fe2000f8e02ff */
[----:B------:R-:W-:Y:S01]  /*1b40*/  LOP3.LUT R6, R6, 0x1, RZ, 0xc0, !PT ;  /* 0x0000000106067812 */ /* 0x000fe200078ec0ff */
[----:B------:R-:W-:-:S02]  /*1b50*/  WARPGROUP.DEPBAR.LE gsb0, 0x0 ;  /* 0x00008000000079c5 */ /* 0x000fc40000010000 */
[----:B------:R-:W-:Y:S01]  /*1b60*/  SHF.R.S32.HI R99, RZ, 0x1f, R98 ;  /* 0x0000001fff637819 */ /* 0x000fe20000011462 */
[C---:B01----:R-:W-:Y:S01]  /*1b70*/  IMAD R11, R5.reuse, UR9, R8 ;  /* 0x00000009050b7c24 */ /* 0x043fe2000f8e0208 */
[----:B------:R-:W-:Y:S01]  /*1b80*/  ISETP.NE.U32.AND P1, PT, R6, 0x1, PT ;  /* 0x000000010600780c */ /* 0x000fe20003f25070 */
[----:B------:R-:W-:Y:S01]  /*1b90*/  ULDC UR9, c[0x0][0x284] ;  /* 0x0000a10000097ab9 */ /* 0x000fe20000000800 */
[C---:B------:R-:W-:Y:S01]  /*1ba0*/  ISETP.LT.U32.AND P0, PT, R118.reuse, 0x10, P0 ;  /* 0x000000107600780c */ /* 0x040fe20000701070 */
[----:B------:R-:W-:Y:S01]  /*1bb0*/  IMAD.WIDE.U32 R6, R5, UR8, R98 ;  /* 0x0000000805067c25 */ /* 0x000fe2000f8e0062 */
[----:B------:R-:W-:Y:S01]  /*1bc0*/  ULDC UR8, c[0x0][0x288] ;  /* 0x0000a20000087ab9 */ /* 0x000fe20000000800 */
[----:B------:R-:W-:Y:S02]  /*1bd0*/  ISETP.GT.U32.AND P1, PT, R118, 0xf, !P1 ;  /* 0x0000000f7600780c */ /* 0x000fe40004f24070 */
[----:B------:R-:W-:Y:S01]  /*1be0*/  ISETP.GE.AND P2, PT, R126, UR8, PT ;  /* 0x000000087e007c0c */ /* 0x000fe2000bf46270 */
[----:B------:R-:W-:Y:S01]  /*1bf0*/  IMAD.IADD R7, R7, 0x1, R11 ;  /* 0x0000000107077824 */ /* 0x000fe200078e020b */
[----:B----4-:R-:W-:Y:S01]  /*1c00*/  SEL R9, RZ, 0x1, !P0 ;  /* 0x00000001ff097807 */ /* 0x010fe20004000000 */
[----:B------:R-:W-:Y:S01]  /*1c10*/  IMAD.MOV.U32 R124, RZ, RZ, -0x1 ;  /* 0xffffffffff7c7424 */ /* 0x000fe200078e00ff */
[----:B------:R-:W-:-:S02]  /*1c20*/  ISETP.GE.OR P2, PT, R125, UR9, P2 ;  /* 0x000000097d007c0c */ /* 0x000fc40009746670 */
[----:B------:R-:W-:Y:S02]  /*1c30*/  SEL R8, RZ, 0x1, !P1 ;  /* 0x00000001ff087807 */ /* 0x000fe40004800000 */
[----:B------:R-:W-:Y:S02]  /*1c40*/  LOP3.LUT R117, R117, 0xf, RZ, 0xc0, !PT ;  /* 0x0000000f75757812 */ /* 0x000fe400078ec0ff */
[----:B------:R-:W-:-:S07]  /*1c50*/  LOP3.LUT R116, R8, R116, R9, 0x96, !PT ;  /* 0x0000007408747212 */ /* 0x000fce00078e9609 */
[----:B------:R-:W-:Y:S05]  /*1c60*/  @P2 BRA `(.L_x_22) ;  /* 0x0000004400ec2947 */ /* 0x000fea0003800000 */
[----:B------:R-:W0:Y:S01]  /*1c70*/  LDC.64 R8, c[0x0][0x6c8] ;  /* 0x0001b200ff087b82 */ /* 0x000e220000000a00 */
[----:B------:R-:W-:Y:S01]  /*1c80*/  IMAD.WIDE R10, R10, 0x40, RZ ;  /* 0x000000400a0a7825 */ /* 0x000fe200078e02ff */
[----:B---3-5:R-:W-:Y:S01]  /*1c90*/  ISETP.NE.AND P1, PT, R106, RZ, PT ;  /* 0x000000ff6a00720c */ /* 0x028fe20003f25270 */
[----:B------:R-:W-:Y:S02]  /*1ca0*/  BSSY B0, `(.L_x_22) ;  /* 0x0000477000007945 */ /* 0x000fe40003800000 */
[----:B------:R-:W-:Y:S01]  /*1cb0*/  IMAD.IADD R126, R113, 0x1, -R126 ;  /* 0x00000001717e7824 */ /* 0x000fe200078e0a7e */
[----:B------:R-:W-:Y:S01]  /*1cc0*/  LOP3.LUT R127, R10, 0x6, R115, 0xf8, !PT ;  /* 0x000000060a7f7812 */ /* 0x000fe200078ef873 */
[----:B------:R-:W-:-:S03]  /*1cd0*/  IMAD.IADD R125, R121, 0x1, -R125 ;  /* 0x00000001797d7824 */ /* 0x000fc600078e0a7d */
[----:B------:R-:W-:-:S04]  /*1ce0*/  ISETP.GT.AND P0, PT, R126, RZ, PT ;  /* 0x000000ff7e00720c */ /* 0x000fc80003f04270 */
[----:B------:R-:W-:Y:S01]  /*1cf0*/  ISETP.GT.AND P2, PT, R125, RZ, P0 ;  /* 0x000000ff7d00720c */ /* 0x000fe20000744270 */
[-C--:B0-----:R-:W-:Y:S02]  /*1d00*/  IMAD R14, R11, R8.reuse, RZ ;  /* 0x000000080b0e7224 */ /* 0x081fe400078e02ff */
[----:B------:R-:W-:-:S04]  /*1d10*/  IMAD.WIDE.U32 R12, R127, R8, R6 ;  /* 0x000000087f0c7225 */ /* 0x000fc800078e0006 */
[----:B------:R-:W-:-:S04]  /*1d20*/  IMAD R7, R127, R9, R14 ;  /* 0x000000097f077224 */ /* 0x000fc800078e020e */
[----:B------:R-:W-:Y:S01]  /*1d30*/  IMAD.IADD R19, R13, 0x1, R7 ;  /* 0x000000010d137824 */ /* 0x000fe200078e0207 */
[----:B------:R-:W-:Y:S06]  /*1d40*/  @!P1 BRA `(.L_x_23) ;  /* 0x0000003400209947 */ /* 0x000fec0003800000 */
[----:B------:R-:W0:Y:S01]  /*1d50*/  LDC.64 R100, c[0x0][0x6b0] ;  /* 0x0001ac00ff647b82 */ /* 0x000e220000000a00 */
[----:B------:R-:W-:Y:S01]  /*1d60*/  ULDC.64 UR10, c[0x0][0x6b8] ;  /* 0x0001ae00000a7ab9 */ /* 0x000fe20000000a00 */
[----:B------:R-:W-:Y:S01]  /*1d70*/  ULDC.64 UR14, c[0x0][0x6a8] ;  /* 0x0001aa00000e7ab9 */ /* 0x000fe20000000a00 */
[----:B------:R-:W-:Y:S01]  /*1d80*/  IMAD R6, R15, UR10, RZ ;  /* 0x0000000a0f067c24 */ /* 0x000fe2000f8e02ff */
[----:B------:R-:W-:Y:S01]  /*1d90*/  ULDC.64 UR8, c[0x0][0x6c0] ;  /* 0x0001b00000087ab9 */ /* 0x000fe20000000a00 */
[----:B------:R-:W-:-:S03]  /*1da0*/  IMAD.WIDE.U32 R104, R5, UR10, R98 ;  /* 0x0000000a05687c25 */ /* 0x000fc6000f8e0062 */
[----:B------:R-:W1:Y:S01]  /*1db0*/  LDC.64 R14, c[0x0][0x6b0] ;  /* 0x0001ac00ff0e7b82 */ /* 0x000e620000000a00 */
[----:B------:R-:W-:Y:S02]  /*1dc0*/  IMAD R129, R5, UR11, R6 ;  /* 0x0000000b05817c24 */ /* 0x000fe4000f8e0206 */
[----:B------:R-:W-:Y:S02]  /*1dd0*/  IMAD.MOV.U32 R102, RZ, RZ, R104 ;  /* 0x000000ffff667224 */ /* 0x000fe400078e0068 */
[----:B------:R-:W-:Y:S02]  /*1de0*/  IMAD.IADD R103, R105, 0x1, R129 ;  /* 0x0000000169677824 */ /* 0x000fe400078e0281 */
[-C--:B0-----:R-:W-:Y:S02]  /*1df0*/  IMAD R10, R11, R100.reuse, RZ ;  /* 0x000000640b0a7224 */ /* 0x081fe400078e02ff */
[----:B------:R-:W-:-:S04]  /*1e00*/  IMAD.WIDE.U32 R6, R127, R100, R102 ;  /* 0x000000647f067225 */ /* 0x000fc800078e0066 */
[----:B------:R-:W-:Y:S01]  /*1e10*/  IMAD R131, R127, R101, R10 ;  /* 0x000000657f837224 */ /* 0x000fe200078e020a */
[----:B------:R-:W-:-:S03]  /*1e20*/  LEA R10, P1, R6, UR14, 0x2 ;  /* 0x0000000e060a7c11 */ /* 0x000fc6000f8210ff */
[----:B------:R-:W-:-:S05]  /*1e30*/  IMAD.IADD R7, R7, 0x1, R131 ;  /* 0x0000000107077824 */ /* 0x000fca00078e0283 */
[----:B------:R-:W-:-:S05]  /*1e40*/  LEA.HI.X R11, R6, UR15, R7, 0x2, P1 ;  /* 0x0000000f060b7c11 */ /* 0x000fca00088f1407 */
[----:B------:R0:W3:Y:S01]  /*1e50*/  @P2 LDG.E.LTC128B R17, desc[UR16][R10.64] ;  /* 0x000000100a112981 */ /* 0x0000e2000c1e1920 */
[----:B------:R-:W-:Y:S01]  /*1e60*/  ISETP.GT.AND P6, PT, R126, 0x1, PT ;  /* 0x000000017e00780c */ /* 0x000fe20003fc4270 */
[----:B-1----:R-:W-:Y:S01]  /*1e70*/  IMAD.WIDE.U32 R22, R127, R100, R14 ;  /* 0x000000647f167225 */ /* 0x002fe200078e000e */
[C---:B------:R-:W-:Y:S01]  /*1e80*/  LEA R6, P1, R12.reuse, UR8, 0x2 ;  /* 0x000000080c067c11 */ /* 0x040fe2000f8210ff */
[----:B------:R-:W-:Y:S01]  /*1e90*/  BSSY B1, `(.L_x_24) ;  /* 0x0000013000017945 */ /* 0x000fe20003800000 */
[----:B------:R-:W-:Y:S01]  /*1ea0*/  ISETP.GT.AND P3, PT, R125, RZ, P6 ;  /* 0x000000ff7d00720c */ /* 0x000fe20003764270 */
[----:B------:R-:W-:Y:S01]  /*1eb0*/  IMAD.IADD R93, R131, 0x1, R23 ;  /* 0x00000001835d7824 */ /* 0x000fe200078e0217 */
[----:B------:R-:W-:Y:S02]  /*1ec0*/  LEA.HI.X R7, R12, UR9, R19, 0x2, P1 ;  /* 0x000000090c077c11 */ /* 0x000fe400088f1413 */
[----:B------:R-:W-:Y:S02]  /*1ed0*/  IADD3 R16, P1, R104, R22, RZ ;  /* 0x0000001668107210 */ /* 0x000fe40007f3e0ff */
[----:B------:R-:W-:-:S02]  /*1ee0*/  LOP3.LUT R130, R130, 0xfffffffd, RZ, 0xc0, !PT ;  /* 0xfffffffd82827812 */ /* 0x000fc400078ec0ff */
[----:B------:R-:W-:Y:S01]  /*1ef0*/  IADD3 R18, P4, R98, R22, RZ ;  /* 0x0000001662127210 */ /* 0x000fe20007f9e0ff */
[----:B0-----:R-:W-:Y:S01]  /*1f00*/  IMAD.X R11, R93, 0x1, R103, P1 ;  /* 0x000000015d0b7824 */ /* 0x001fe200008e0667 */
[----:B------:R-:W-:Y:S01]  /*1f10*/  @P6 LOP3.LUT R130, R130, 0x2, RZ, 0xfc, !PT ;  /* 0x0000000282826812 */ /* 0x000fe200078efcff */
[----:B---3--:R-:W-:Y:S02]  /*1f20*/  IMAD R13, R17, R106, RZ ;  /* 0x0000006a110d7224 */ /* 0x008fe400078e02ff */
[----:B------:R-:W-:Y:S02]  /*1f30*/  IMAD.MOV.U32 R89, RZ, RZ, R17 ;  /* 0x000000ffff597224 */ /* 0x000fe400078e0011 */
[----:B--2---:R-:W-:Y:S02]  /*1f40*/  IMAD R91, R56, R107, R13 ;  /* 0x0000006b385b7224 */ /* 0x004fe400078e020d */
[----:B------:R-:W-:-:S03]  /*1f50*/  IMAD.WIDE.U32 R12, R127, R100, R98 ;  /* 0x000000647f0c7225 */ /* 0x000fc600078e0062 */
[----:B------:R0:W-:Y:S01]  /*1f60*/  @P2 STG.E desc[UR16][R6.64], R91 ;  /* 0x0000005b06002986 */ /* 0x0001e2000c101910 */
[----:B------:R-:W-:Y:S01]  /*1f70*/  LEA R10, P2, R16, UR14, 0x2 ;  /* 0x0000000e100a7c11 */ /* 0x000fe2000f8410ff */
[----:B------:R-:W-:-:S03]  /*1f80*/  IMAD.IADD R21, R131, 0x1, R13 ;  /* 0x0000000183157824 */ /* 0x000fc600078e020d */
[----:B------:R-:W-:Y:S01]  /*1f90*/  LEA.HI.X R11, R16, UR15, R11, 0x2, P2 ;  /* 0x0000000f100b7c11 */ /* 0x000fe200090f140b */
[----:B------:R-:W-:Y:S08]  /*1fa0*/  @!P3 BRA `(.L_x_25) ;  /* 0x000000000004b947 */ /* 0x000ff00003800000 */
[----:B------:R1:W5:Y:S02]  /*1fb0*/  LDG.E.LTC128B R89, desc[UR16][R10.64] ;  /* 0x000000100a597981 */ /* 0x000364000c1e1920 */
.L_x_25:
[----:B------:R-:W-:Y:S05]  /*1fc0*/  BSYNC B1 ;  /* 0x0000000000017941 */ /* 0x000fea0003800000 */
.L_x_24:
[----:B-1---5:R-:W-:Y:S01]  /*1fd0*/  IMAD R10, R89, R106, RZ ;  /* 0x0000006a590a7224 */ /* 0x022fe200078e02ff */
[C---:B------:R-:W-:Y:S01]  /*1fe0*/  LEA R20, P1, R8.reuse, R6, 0x2 ;  /* 0x0000000608147211 */ /* 0x040fe200078210ff */
[----:B------:R-:W-:Y:S01]  /*1ff0*/  IMAD.MOV.U32 R17, RZ, RZ, R21 ;  /* 0x000000ffff117224 */ /* 0x000fe200078e0015 */
[----:B------:R-:W-:Y:S01]  /*2000*/  BSSY B1, `(.L_x_26) ;  /* 0x0000012000017945 */ /* 0x000fe20003800000 */
[----:B------:R-:W-:Y:S01]  /*2010*/  IMAD R57, R57, R107, R10 ;  /* 0x0000006b39397224 */ /* 0x000fe200078e020a */
[----:B------:R-:W-:Y:S01]  /*2020*/  LEA.HI.X R21, R8, R7, R9, 0x2, P1 ;  /* 0x0000000708157211 */ /* 0x000fe200008f1409 */
[----:B------:R-:W-:Y:S01]  /*2030*/  IMAD.MOV.U32 R16, RZ, RZ, R12 ;  /* 0x000000ffff107224 */ /* 0x000fe200078e000c */
[----:B------:R-:W-:Y:S01]  /*2040*/  ISETP.GT.AND P1, PT, R125, 0x8, P0 ;  /* 0x000000087d00780c */ /* 0x000fe20000724270 */
[----:B------:R-:W-:Y:S02]  /*2050*/  IMAD.X R19, R99, 0x1, R93, P4 ;  /* 0x0000000163137824 */ /* 0x000fe400020e065d */
[----:B------:R1:W-:Y:S01]  /*2060*/  @P3 STG.E desc[UR16][R20.64], R57 ;  /* 0x0000003914003986 */ /* 0x0003e2000c101910 */
[----:B------:R-:W-:-:S04]  /*2070*/  IMAD.WIDE.U32 R16, R5, UR10, R16 ;  /* 0x0000000a05107c25 */ /* 0x000fc8000f8e0010 */
[----:B------:R-:W-:Y:S01]  /*2080*/  IMAD.IADD R11, R129, 0x1, R17 ;  /* 0x00000001810b7824 */ /* 0x000fe200078e0211 */
[----:B------:R-:W-:Y:S01]  /*2090*/  LEA R12, P2, R16, UR14, 0x2 ;  /* 0x0000000e100c7c11 */ /* 0x000fe2000f8410ff */
[----:B------:R-:W-:-:S03]  /*20a0*/  IMAD.WIDE.U32 R18, R5, UR10, R18 ;  /* 0x0000000a05127c25 */ /* 0x000fc6000f8e0012 */
[----:B------:R-:W-:Y:S01]  /*20b0*/  LEA.HI.X R13, R16, UR15, R11, 0x2, P2 ;  /* 0x0000000f100d7c11 */ /* 0x000fe200090f140b */
[----:B------:R-:W-:Y:S01]  /*20c0*/  IMAD.MOV.U32 R16, RZ, RZ, R22 ;  /* 0x000000ffff107224 */ /* 0x000fe200078e0016 */
[----:B------:R-:W-:Y:S01]  /*20d0*/  LEA R10, P4, R18, UR14, 0x2 ;  /* 0x0000000e120a7c11 */ /* 0x000fe2000f8810ff */
[----:B------:R-:W-:Y:S02]  /*20e0*/  IMAD.MOV.U32 R17, RZ, RZ, R93 ;  /* 0x000000ffff117224 */ /* 0x000fe400078e005d */
[----:B------:R-:W-:Y:S01]  /*20f0*/  IMAD.IADD R23, R129, 0x1, R19 ;  /* 0x0000000181177824 */ /* 0x000fe200078e0213 */
[----:B-1----:R-:W-:Y:S09]  /*2100*/  @!P1 BRA `(.L_x_27) ;  /* 0x0000000000049947 */ /* 0x002ff20003800000 */
[----:B------:R1:W5:Y:S02]  /*2110*/  LDG.E.LTC128B R89, desc[UR16][R12.64+0x20] ;  /* 0x000020100c597981 */ /* 0x000364000c1e1920 */
.L_x_27:
[----:B------:R-:W-:Y:S05]  /*2120*/  BSYNC B1 ;  /* 0x0000000000017941 */ /* 0x000fea0003800000 */
.L_x_26:
[----:B------:R-:W-:Y:S01]  /*2130*/  ISETP.GT.AND P3, PT, R125, 0x8, P6 ;  /* 0x000000087d00780c */ /* 0x000fe20003764270 */
[----:B------:R-:W-:Y:S01]  /*2140*/  IMAD.WIDE.U32 R56, R100, 0x7, R16 ;  /* 0x0000000764387825 */ /* 0x000fe200078e0010 */
[----:B------:R-:W-:Y:S01]  /*2150*/  ISETP.GT.AND P5, PT, R126, 0x8, PT ;  /* 0x000000087e00780c */ /* 0x000fe20003fa4270 */
[----:B------:R-:W-:Y:S01]  /*2160*/  BSSY B1, `(.L_x_28) ;  /* 0x000000f000017945 */ /* 0x000fe20003800000 */
[----:B------:R-:W-:Y:S01]  /*2170*/  LEA.HI.X R11, R18, UR15, R23, 0x2, P4 ;  /* 0x0000000f120b7c11 */ /* 0x000fe2000a0f1417 */
[----:B-----5:R-:W-:Y:S01]  /*2180*/  IMAD R19, R89, R106, RZ ;  /* 0x0000006a59137224 */ /* 0x020fe200078e02ff */
[----:B------:R-:W-:Y:S01]  /*2190*/  IADD3 R17, P2, R104, R56, RZ ;  /* 0x0000003868117210 */ /* 0x000fe20007f5e0ff */
[----:B------:R-:W-:Y:S01]  /*21a0*/  IMAD R128, R101, 0x7, RZ ;  /* 0x0000000765807824 */ /* 0x000fe200078e02ff */
[----:B------:R-:W-:Y:S01]  /*21b0*/  LOP3.LUT R130, R130, 0xfffffffb, RZ, 0xc0, !PT ;  /* 0xfffffffb82827812 */ /* 0x000fe200078ec0ff */
[----:B------:R-:W-:Y:S02]  /*21c0*/  IMAD R19, R58, R107, R19 ;  /* 0x0000006b3a137224 */ /* 0x000fe400078e0213 */
[----:B------:R-:W-:-:S03]  /*21d0*/  IMAD.IADD R23, R57, 0x1, R128 ;  /* 0x0000000139177824 */ /* 0x000fc600078e0280 */
[----:B------:R2:W-:Y:S01]  /*21e0*/  @P1 STG.E desc[UR16][R6.64+0x20], R19 ;  /* 0x0000201306001986 */ /* 0x0005e2000c101910 */
[----:B------:R-:W-:Y:S01]  /*21f0*/  IMAD.X R22, R23, 0x1, R103, P2 ;  /* 0x0000000117167824 */ /* 0x000fe200010e0667 */
[----:B------:R-:W-:Y:S02]  /*2200*/  @P5 LOP3.LUT R130, R130, 0x4, RZ, 0xfc, !PT ;  /* 0x0000000482825812 */ /* 0x000fe400078efcff */
[----:B------:R-:W-:Y:S02]  /*2210*/  ISETP.GT.AND P1, PT, R125, RZ, P5 ;  /* 0x000000ff7d00720c */ /* 0x000fe40002f24270 */
[----:B------:R-:W-:Y:S01]  /*2220*/  LEA R16, P2, R17, UR14, 0x2 ;  /* 0x0000000e11107c11 */ /* 0x000fe2000f8410ff */
[----:B------:R-:W-:-:S12]  /*2230*/  @!P3 BRA `(.L_x_29) ;  /* 0x000000000004b947 */ /* 0x000fd80003800000 */
[----:B------:R3:W5:Y:S02]  /*2240*/  LDG.E.LTC128B R89, desc[UR16][R10.64+0x20] ;  /* 0x000020100a597981 */ /* 0x000764000c1e1920 */
.L_x_29:
[----:B------:R-:W-:Y:S05]  /*2250*/  BSYNC B1 ;  /* 0x0000000000017941 */ /* 0x000fea0003800000 */
.L_x_28:
[----:B-----5:R-:W-:Y:S01]  /*2260*/  IMAD R18, R89, R106, RZ ;  /* 0x0000006a59127224 */ /* 0x020fe200078e02ff */
[----:B------:R-:W-:Y:S01]  /*2270*/  LEA.HI.X R17, R17, UR15, R22, 0x2, P2 ;  /* 0x0000000f11117c11 */ /* 0x000fe200090f1416 */
[----:B------:R-:W-:Y:S02]  /*2280*/  IMAD.MOV.U32 R143, RZ, RZ, R89 ;  /* 0x000000ffff8f7224 */ /* 0x000fe400078e0059 */
[----:B0-----:R-:W-:-:S05]  /*2290*/  IMAD R91, R59, R107, R18 ;  /* 0x0000006b3b5b7224 */ /* 0x001fca00078e0212 */
[----:B------:R-:W-:Y:S04]  /*22a0*/  @P3 STG.E desc[UR16][R20.64+0x20], R91 ;  /* 0x0000205b14003986 */ /* 0x000fe8000c101910 */
[----:B------:R-:W4:Y:S01]  /*22b0*/  @P1 LDG.E.LTC128B R143, desc[UR16][R16.64] ;  /* 0x00000010108f1981 */ /* 0x000f22000c1e1920 */
[----:B------:R-:W-:Y:S01]  /*22c0*/  IADD3 R56, P2, R56, R100, RZ ;  /* 0x0000006438387210 */ /* 0x000fe20007f5e0ff */
[----:B------:R-:W-:Y:S01]  /*22d0*/  IMAD R59, R9, 0x1c, RZ ;  /* 0x0000001c093b7824 */ /* 0x000fe200078e02ff */
[----:B------:R-:W-:-:S03]  /*22e0*/  ISETP.GT.AND P4, PT, R126, 0x9, PT ;  /* 0x000000097e00780c */ /* 0x000fc60003f84270 */
[----:B------:R-:W-:Y:S01]  /*22f0*/  IMAD.X R57, R23, 0x1, R101, P2 ;  /* 0x0000000117397824 */ /* 0x000fe200010e0665 */
[----:B------:R-:W-:-:S05]  /*2300*/  IADD3 R18, P2, R56, R104, RZ ;  /* 0x0000006838127210 */ /* 0x000fca0007f5e0ff */
[----:B--2---:R-:W-:Y:S01]  /*2310*/  IMAD.X R19, R57, 0x1, R103, P2 ;  /* 0x0000000139137824 */ /* 0x004fe200010e0667 */
[----:B------:R-:W-:-:S04]  /*2320*/  LEA R22, P2, R18, UR14, 0x2 ;  /* 0x0000000e12167c11 */ /* 0x000fc8000f8410ff */
[----:B------:R-:W-:Y:S01]  /*2330*/  LEA.HI.X R23, R18, UR15, R19, 0x2, P2 ;  /* 0x0000000f12177c11 */ /* 0x000fe200090f1413 */
[----:B------:R-:W-:Y:S01]  /*2340*/  IMAD.WIDE.U32 R18, R8, 0x1c, R20 ;  /* 0x0000001c08127825 */ /* 0x000fe200078e0014 */
[----:B------:R-:W-:-:S03]  /*2350*/  ISETP.GT.AND P2, PT, R125, RZ, P4 ;  /* 0x000000ff7d00720c */ /* 0x000fc60002744270 */
[----:B------:R-:W-:Y:S02]  /*2360*/  IMAD.IADD R19, R19, 0x1, R59 ;  /* 0x0000000113137824 */ /* 0x000fe400078e023b */
[----:B------:R-:W-:-:S04]  /*2370*/  IMAD.WIDE.U32 R136, R100, 0x7, R14 ;  /* 0x0000000764887825 */ /* 0x000fc800078e000e */
[----:B------:R-:W-:Y:S02]  /*2380*/  IMAD.IADD R137, R128, 0x1, R137 ;  /* 0x0000000180897824 */ /* 0x000fe400078e0289 */
[----:B------:R-:W-:-:S04]  /*2390*/  IMAD.WIDE.U32 R14, R127, R100, R136 ;  /* 0x000000647f0e7225 */ /* 0x000fc800078e0088 */
[----:B------:R-:W-:Y:S01]  /*23a0*/  IMAD.WIDE.U32 R88, R100, 0x7, R56 ;  /* 0x0000000764587825 */ /* 0x000fe200078e0038 */
[----:B------:R-:W-:-:S03]  /*23b0*/  USHF.L.U32 UR8, UR18, 0x2, URZ ;  /* 0x0000000212087899 */ /* 0x000fc6000800063f */
[----:B------:R-:W-:Y:S01]  /*23c0*/  IMAD.IADD R142, R128, 0x1, R89 ;  /* 0x00000001808e7824 */ /* 0x000fe200078e0259 */
[----:B------:R-:W-:Y:S01]  /*23d0*/  USHF.L.U64.HI UR9, UR18, 0x2, UR19 ;  /* 0x0000000212097899 */ /* 0x000fe20008010213 */
[----:B----4-:R-:W-:-:S04]  /*23e0*/  IMAD R16, R143, R106, RZ ;  /* 0x0000006a8f107224 */ /* 0x010fc800078e02ff */
[----:B------:R-:W-:-:S05]  /*23f0*/  IMAD R17, R60, R107, R16 ;  /* 0x0000006b3c117224 */ /* 0x000fca00078e0210 */
[----:B------:R0:W-:Y:S04]  /*2400*/  @P1 STG.E desc[UR16][R18.64], R17 ;  /* 0x0000001112001986 */ /* 0x0001e8000c101910 */
[----:B------:R2:W4:Y:S01]  /*2410*/  @P2 LDG.E.LTC128B R143, desc[UR16][R22.64] ;  /* 0x00000010168f2981 */ /* 0x000522000c1e1920 */
[----:B------:R-:W-:Y:S01]  /*2420*/  IADD3 R14, P1, R98, R14, RZ ;  /* 0x0000000e620e7210 */ /* 0x000fe20007f3e0ff */
[----:B------:R-:W-:Y:S03]  /*2430*/  BSSY B1, `(.L_x_30) ;  /* 0x000002e000017945 */ /* 0x000fe60003800000 */
[----:B------:R-:W-:-:S03]  /*2440*/  IADD3.X R15, R99, R131, R15, P1, !PT ;  /* 0x00000083630f7210 */ /* 0x000fc60000ffe40f */
[----:B------:R-:W-:-:S04]  /*2450*/  IMAD.WIDE.U32 R14, R5, UR10, R14 ;  /* 0x0000000a050e7c25 */ /* 0x000fc8000f8e000e */
[----:B------:R-:W-:Y:S01]  /*2460*/  IMAD.IADD R15, R129, 0x1, R15 ;  /* 0x00000001810f7824 */ /* 0x000fe200078e020f */
[----:B------:R-:W-:-:S04]  /*2470*/  LEA R16, P1, R14, UR14, 0x2 ;  /* 0x0000000e0e107c11 */ /* 0x000fc8000f8210ff */
[----:B0-----:R-:W-:Y:S02]  /*2480*/  LEA.HI.X R17, R14, UR15, R15, 0x2, P1 ;  /* 0x0000000f0e117c11 */ /* 0x001fe400088f140f */
[----:B------:R-:W-:-:S05]  /*2490*/  IADD3 R140, P1, R88, R100, RZ ;  /* 0x00000064588c7210 */ /* 0x000fca0007f3e0ff */
[----:B------:R-:W-:Y:S01]  /*24a0*/  IMAD.X R141, R142, 0x1, R101, P1 ;  /* 0x000000018e8d7824 */ /* 0x000fe200008e0665 */
[----:B------:R-:W-:Y:S01]  /*24b0*/  IADD3 R14, P1, R20, UR8, RZ ;  /* 0x00000008140e7c10 */ /* 0x000fe2000ff3e0ff */
[----:B------:R-:W-:-:S03]  /*24c0*/  IMAD.WIDE.U32 R92, R100, 0x7, R140 ;  /* 0x00000007645c7825 */ /* 0x000fc600078e008c */
[----:B------:R-:W-:Y:S01]  /*24d0*/  IADD3.X R15, R21, UR9, RZ, P1, !PT ;  /* 0x00000009150f7c10 */ /* 0x000fe20008ffe4ff */
[----:B------:R-:W-:Y:S01]  /*24e0*/  IMAD.IADD R145, R128, 0x1, R93 ;  /* 0x0000000180917824 */ /* 0x000fe200078e025d */
[----:B------:R-:W-:-:S05]  /*24f0*/  IADD3 R90, P1, R92, R100, RZ ;  /* 0x000000645c5a7210 */ /* 0x000fca0007f3e0ff */
[----:B------:R-:W-:Y:S01]  /*2500*/  IMAD.X R91, R145, 0x1, R101, P1 ;  /* 0x00000001915b7824 */ /* 0x000fe200008e0665 */
[----:B------:R-:W-:Y:S01]  /*2510*/  IADD3 R58, P1, R136, R100, RZ ;  /* 0x00000064883a7210 */ /* 0x000fe20007f3e0ff */
[----:B------:R-:W-:-:S04]  /*2520*/  IMAD.WIDE.U32 R96, R100, 0x7, R90 ;  /* 0x0000000764607825 */ /* 0x000fc800078e005a */
[----:B------:R-:W-:Y:S01]  /*2530*/  IMAD.X R59, R137, 0x1, R101, P1 ;  /* 0x00000001893b7824 */ /* 0x000fe200008e0665 */
[-C--:B------:R-:W-:Y:S01]  /*2540*/  IADD3 R94, P1, R96, R100.reuse, RZ ;  /* 0x00000064605e7210 */ /* 0x080fe20007f3e0ff */
[----:B------:R-:W-:Y:S02]  /*2550*/  IMAD.IADD R144, R128, 0x1, R97 ;  /* 0x0000000180907824 */ /* 0x000fe400078e0261 */
[----:B--2---:R-:W-:-:S04]  /*2560*/  IMAD.WIDE.U32 R22, R127, R100, R58 ;  /* 0x000000647f167225 */ /* 0x004fc800078e003a */
[----:B------:R-:W-:Y:S01]  /*2570*/  IMAD.X R95, R144, 0x1, R101, P1 ;  /* 0x00000001905f7824 */ /* 0x000fe200008e0665 */
[----:B------:R-:W-:Y:S01]  /*2580*/  IADD3 R22, P1, R98, R22, RZ ;  /* 0x0000001662167210 */ /* 0x000fe20007f3e0ff */
[----:B------:R-:W-:-:S03]  /*2590*/  IMAD.WIDE.U32 R108, R100, 0x7, R94 ;  /* 0x00000007646c7825 */ /* 0x000fc600078e005e */
[----:B------:R-:W-:Y:S01]  /*25a0*/  IADD3.X R23, R99, R131, R23, P1, !PT ;  /* 0x0000008363177210 */ /* 0x000fe20000ffe417 */
[----:B------:R-:W-:Y:S01]  /*25b0*/  IMAD.IADD R152, R128, 0x1, R109 ;  /* 0x0000000180987824 */ /* 0x000fe200078e026d */
[----:B------:R-:W-:Y:S01]  /*25c0*/  IADD3 R110, P1, R108, R100, RZ ;  /* 0x000000646c6e7210 */ /* 0x000fe20007f3e0ff */
[----:B------:R-:W-:-:S04]  /*25d0*/  IMAD.WIDE.U32 R22, R5, UR10, R22 ;  /* 0x0000000a05167c25 */ /* 0x000fc8000f8e0016 */
[----:B------:R-:W-:Y:S02]  /*25e0*/  IMAD.X R111, R152, 0x1, R101, P1 ;  /* 0x00000001986f7824 */ /* 0x000fe400008e0665 */
[----:B------:R-:W-:Y:S02]  /*25f0*/  IMAD.IADD R23, R129, 0x1, R23 ;  /* 0x0000000181177824 */ /* 0x000fe400078e0217 */
[----:B------:R-:W-:-:S04]  /*2600*/  IMAD.WIDE.U32 R138, R100, 0x7, R110 ;  /* 0x00000007648a7825 */ /* 0x000fc800078e006e */
[----:B------:R-:W-:Y:S01]  /*2610*/  IMAD.IADD R150, R128, 0x1, R139 ;  /* 0x0000000180967824 */ /* 0x000fe200078e028b */
[----:B------:R-:W-:-:S05]  /*2620*/  IADD3 R134, P1, R138, R100, RZ ;  /* 0x000000648a867210 */ /* 0x000fca0007f3e0ff */
[----:B------:R-:W-:Y:S02]  /*2630*/  IMAD.X R135, R150, 0x1, R101, P1 ;  /* 0x0000000196877824 */ /* 0x000fe400008e0665 */
[----:B------:R-:W-:-:S04]  /*2640*/  IMAD.WIDE.U32 R132, R100, 0x7, R134 ;  /* 0x0000000764847825 */ /* 0x000fc800078e0086 */
[----:B------:R-:W-:Y:S02]  /*2650*/  IMAD.IADD R153, R128, 0x1, R133 ;  /* 0x0000000180997824 */ /* 0x000fe400078e0285 */
[----:B----4-:R-:W-:-:S04]  /*2660*/  IMAD R56, R143, R106, RZ ;  /* 0x0000006a8f387224 */ /* 0x010fc800078e02ff */
[----:B------:R-:W-:Y:S01]  /*2670*/  IMAD R61, R61, R107, R56 ;  /* 0x0000006b3d3d7224 */ /* 0x000fe200078e0238 */
[----:B------:R-:W-:-:S04]  /*2680*/  LEA R56, P1, R22, UR14, 0x2 ;  /* 0x0000000e16387c11 */ /* 0x000fc8000f8210ff */
[----:B------:R-:W-:Y:S01]  /*2690*/  LEA.HI.X R57, R22, UR15, R23, 0x2, P1 ;  /* 0x0000000f16397c11 */ /* 0x000fe200088f1417 */
[----:B------:R0:W-:Y:S01]  /*26a0*/  @P2 STG.E desc[UR16][R14.64], R61 ;  /* 0x0000003d0e002986 */ /* 0x0001e2000c101910 */
[----:B------:R-:W-:-:S04]  /*26b0*/  IADD3 R151, P1, P2, R104, R100, R132 ;  /* 0x0000006468977210 */ /* 0x000fc80007a3e084 */
[----:B------:R-:W-:Y:S02]  /*26c0*/  IADD3.X R148, R103, R101, R153, P1, P2 ;  /* 0x0000006567947210 */ /* 0x000fe40000fe4499 */
[----:B------:R-:W-:Y:S02]  /*26d0*/  ISETP.GT.AND P2, PT, R125, 0x8, P5 ;  /* 0x000000087d00780c */ /* 0x000fe40002f44270 */
[----:B------:R-:W-:-:S11]  /*26e0*/  IADD3 R22, P1, R6, UR8, RZ ;  /* 0x0000000806167c10 */ /* 0x000fd6000ff3e0ff */
[----:B0-----:R-:W-:Y:S05]  /*26f0*/  @!P2 BRA `(.L_x_31) ;  /* 0x000000000004a947 */ /* 0x001fea0003800000 */
[----:B------:R0:W5:Y:S02]  /*2700*/  LDG.E.LTC128B R143, desc[UR16][R16.64+0x20] ;  /* 0x00002010108f7981 */ /* 0x000164000c1e1920 */
.L_x_31:
[----:B------:R-:W-:Y:S05]  /*2710*/  BSYNC B1 ;  /* 0x0000000000017941 */ /* 0x000fea0003800000 */
.L_x_30:
[----:B------:R-:W-:Y:S01]  /*2720*/  IADD3.X R23, R7, UR9, RZ, P1, !PT ;  /* 0x0000000907177c10 */ /* 0x000fe20008ffe4ff */
[----:B-----5:R-:W-:Y:S01]  /*2730*/  IMAD R60, R143, R106, RZ ;  /* 0x0000006a8f3c7224 */ /* 0x020fe200078e02ff */
[----:B------:R-:W-:Y:S01]  /*2740*/  ISETP.GT.AND P1, PT, R125, 0x8, P4 ;  /* 0x000000087d00780c */ /* 0x000fe20002724270 */
[----:B------:R-:W-:Y:S02]  /*2750*/  BSSY B1, `(.L_x_32) ;  /* 0x0000006000017945 */ /* 0x000fe40003800000 */
[----:B------:R-:W-:-:S05]  /*2760*/  IMAD R61, R62, R107, R60 ;  /* 0x0000006b3e3d7224 */ /* 0x000fca00078e023c */
[----:B------:R2:W-:Y:S01]  /*2770*/  @P2 STG.E desc[UR16][R22.64+0x20], R61 ;  /* 0x0000203d16002986 */ /* 0x0005e2000c101910 */
[----:B------:R-:W-:-:S04]  /*2780*/  IADD3 R88, P2, R104, R88, RZ ;  /* 0x0000005868587210 */ /* 0x000fc80007f5e0ff */
[----:B------:R-:W-:Y:S09]  /*2790*/  @!P1 BRA `(.L_x_33) ;  /* 0x0000000000049947 */ /* 0x000ff20003800000 */
[----:B------:R4:W5:Y:S02]  /*27a0*/  LDG.E.LTC128B R143, desc[UR16][R56.64+0x20] ;  /* 0x00002010388f7981 */ /* 0x000964000c1e1920 */
.L_x_33:
[----:B------:R-:W-:Y:S05]  /*27b0*/  BSYNC B1 ;  /* 0x0000000000017941 */ /* 0x000fea0003800000 */
.L_x_32:
[----:B-----5:R-:W-:Y:S01]  /*27c0*/  IMAD R60, R143, R106, RZ ;  /* 0x0000006a8f3c7224 */ /* 0x020fe200078e02ff */
[----:B------:R-:W-:Y:S01]  /*27d0*/  ISETP.GT.AND P3, PT, R126, 0x10, PT ;  /* 0x000000107e00780c */ /* 0x000fe20003f64270 */
[----:B--2---:R-:W-:Y:S01]  /*27e0*/  IMAD.X R61, R142, 0x1, R103, P2 ;  /* 0x000000018e3d7824 */ /* 0x004fe200010e0667 */
[----:B------:R-:W-:Y:S01]  /*27f0*/  LOP3.LUT R130, R130, 0xffffffef, RZ, 0xc0, !PT ;  /* 0xffffffef82827812 */ /* 0x000fe200078ec0ff */
[----:B------:R-:W-:Y:S01]  /*2800*/  IMAD R63, R63, R107, R60 ;  /* 0x0000006b3f3f7224 */ /* 0x000fe200078e023c */
[C---:B------:R-:W-:Y:S01]  /*2810*/  LEA R60, P2, R88.reuse, UR14, 0x2 ;  /* 0x0000000e583c7c11 */ /* 0x040fe2000f8410ff */
[----:B------:R-:W-:Y:S01]  /*2820*/  BSSY B1, `(.L_x_34) ;  /* 0x000000a000017945 */ /* 0x000fe20003800000 */
[----:B------:R-:W-:Y:S02]  /*2830*/  IMAD.MOV.U32 R149, RZ, RZ, R143 ;  /* 0x000000ffff957224 */ /* 0x000fe400078e008f */
[----:B------:R-:W-:Y:S01]  /*2840*/  LEA.HI.X R61, R88, UR15, R61, 0x2, P2 ;  /* 0x0000000f583d7c11 */ /* 0x000fe200090f143d */
[----:B------:R2:W-:Y:S01]  /*2850*/  @P1 STG.E desc[UR16][R14.64+0x20], R63 ;  /* 0x0000203f0e001986 */ /* 0x0005e2000c101910 */
[----:B------:R-:W-:-:S03]  /*2860*/  IADD3 R88, P1, R6, UR6, RZ ;  /* 0x0000000606587c10 */ /* 0x000fc6000ff3e0ff */
[----:B------:R-:W-:Y:S02]  /*2870*/  @P3 LOP3.LUT R130, R130, 0x10, RZ, 0xfc, !PT ;  /* 0x0000001082823812 */ /* 0x000fe400078efcff */
[----:B------:R-:W-:Y:S02]  /*2880*/  IADD3.X R89, R7, UR5, RZ, P1, !PT ;  /* 0x0000000507597c10 */ /* 0x000fe40008ffe4ff */
[----:B------:R-:W-:-:S13]  /*2890*/  ISETP.GT.AND P1, PT, R125, RZ, P3 ;  /* 0x000000ff7d00720c */ /* 0x000fda0001f24270 */
[----:B--2---:R-:W-:Y:S05]  /*28a0*/  @!P1 BRA `(.L_x_35) ;  /* 0x0000000000049947 */ /* 0x004fea0003800000 */
[----:B------:R2:W5:Y:S02]  /*28b0*/  LDG.E.LTC128B R149, desc[UR16][R60.64] ;  /* 0x000000103c957981 */ /* 0x000564000c1e1920 */
.L_x_35:
[----:B------:R-:W-:Y:S05]  /*28c0*/  BSYNC B1 ;  /* 0x0000000000017941 */ /* 0x000fea0003800000 */
.L_x_34:
[----:B--2--5:R-:W-:Y:S01]  /*28d0*/  IMAD R60, R149, R106, RZ ;  /* 0x0000006a953c7224 */ /* 0x024fe200078e02ff */
[----:B------:R-:W-:Y:S01]  /*28e0*/  ISETP.GT.AND P2, PT, R126, 0x11, PT ;  /* 0x000000117e00780c */ /* 0x000fe20003f44270 */
[----:B------:R-:W-:Y:S01]  /*28f0*/  IMAD.WIDE.U32 R136, R100, 0x7, R136 ;  /* 0x0000000764887825 */ /* 0x000fe200078e0088 */
[----:B------:R-:W-:Y:S01]  /*2900*/  LOP3.LUT R130, R130, 0xfffffdff, RZ, 0xc0, !PT ;  /* 0xfffffdff82827812 */ /* 0x000fe200078ec0ff */
[----:B------:R-:W-:Y:S02]  /*2910*/  BSSY B1, `(.L_x_36) ;  /* 0x00000aa000017945 */ /* 0x000fe40003800000 */
[----:B------:R-:W-:-:S05]  /*2920*/  IMAD R93, R64, R107, R60 ;  /* 0x0000006b405d7224 */ /* 0x000fca00078e023c */
[----:B------:R2:W-:Y:S01]  /*2930*/  @P1 STG.E desc[UR16][R88.64], R93 ;  /* 0x0000005d58001986 */ /* 0x0005e2000c101910 */
[----:B------:R-:W-:Y:S02]  /*2940*/  IADD3 R146, P1, R136, R100, RZ ;  /* 0x0000006488927210 */ /* 0x000fe40007f3e0ff */
[----:B------:R-:W-:Y:S02]  /*2950*/  @P2 LOP3.LUT R130, R130, 0x200, RZ, 0xfc, !PT ;  /* 0x0000020082822812 */ /* 0x000fe400078efcff */
[----:B------:R-:W-:Y:S02]  /*2960*/  IADD3.X R147, R101, R128, R137, P1, !PT ;  /* 0x0000008065937210 */ /* 0x000fe40000ffe489 */
[----:B------:R-:W-:Y:S01]  /*2970*/  IADD3 R62, P1, R140, R104, RZ ;  /* 0x000000688c3e7210 */ /* 0x000fe20007f3e0ff */
[----:B------:R-:W-:-:S04]  /*2980*/  IMAD.WIDE.U32 R60, R127, R100, R146 ;  /* 0x000000647f3c7225 */ /* 0x000fc800078e0092 */
[----:B------:R-:W-:Y:S01]  /*2990*/  IMAD.X R141, R141, 0x1, R103, P1 ;  /* 0x000000018d8d7824 */ /* 0x000fe200008e0667 */
[----:B------:R-:W-:Y:S01]  /*29a0*/  LEA R136, P1, R62, UR14, 0x2 ;  /* 0x0000000e3e887c11 */ /* 0x000fe2000f8210ff */
[----:B------:R-:W-:-:S03]  /*29b0*/  IMAD.WIDE.U32 R146, R100, 0x7, R146 ;  /* 0x0000000764927825 */ /* 0x000fc600078e0092 */
[----:B------:R-:W-:Y:S01]  /*29c0*/  LEA.HI.X R137, R62, UR15, R141, 0x2, P1 ;  /* 0x0000000f3e897c11 */ /* 0x000fe200088f148d */
[----:B------:R-:W-:Y:S01]  /*29d0*/  IMAD.WIDE.U32 R62, R100, 0x7, R58 ;  /* 0x00000007643e7825 */ /* 0x000fe200078e003a */
[----:B------:R-:W-:-:S04]  /*29e0*/  IADD3 R58, P1, R98, R60, RZ ;  /* 0x0000003c623a7210 */ /* 0x000fc80007f3e0ff */
[----:B------:R-:W-:Y:S02]  /*29f0*/  IADD3.X R59, R99, R131, R61, P1, !PT ;  /* 0x00000083633b7210 */ /* 0x000fe40000ffe43d */
[----:B------:R-:W-:Y:S01]  /*2a00*/  IADD3 R154, P1, R62, R100, RZ ;  /* 0x000000643e9a7210 */ /* 0x000fe20007f3e0ff */
[----:B------:R-:W-:-:S03]  /*2a10*/  IMAD.WIDE.U32 R58, R5, UR10, R58 ;  /* 0x0000000a053a7c25 */ /* 0x000fc6000f8e003a */
[----:B------:R-:W-:Y:S01]  /*2a20*/  IADD3.X R155, R101, R128, R63, P1, !PT ;  /* 0x00000080659b7210 */ /* 0x000fe20000ffe43f */
[----:B------:R-:W-:Y:S01]  /*2a30*/  IMAD.IADD R59, R129, 0x1, R59 ;  /* 0x00000001813b7824 */ /* 0x000fe200078e023b */
[----:B------:R-:W-:Y:S01]  /*2a40*/  LEA R62, P1, R58, UR14, 0x2 ;  /* 0x0000000e3a3e7c11 */ /* 0x000fe2000f8210ff */
[----:B------:R-:W-:-:S03]  /*2a50*/  IMAD.WIDE.U32 R60, R127, R100, R154 ;  /* 0x000000647f3c7225 */ /* 0x000fc600078e009a */
[----:B------:R-:W-:Y:S02]  /*2a60*/  LEA.HI.X R63, R58, UR15, R59, 0x2, P1 ;  /* 0x0000000f3a3f7c11 */ /* 0x000fe400088f143b */
[----:B------:R-:W-:-:S04]  /*2a70*/  IADD3 R140, P1, R98, R60, RZ ;  /* 0x0000003c628c7210 */ /* 0x000fc80007f3e0ff */
[----:B------:R-:W-:Y:S02]  /*2a80*/  IADD3.X R141, R99, R131, R61, P1, !PT ;  /* 0x00000083638d7210 */ /* 0x000fe40000ffe43d */
[----:B------:R-:W-:Y:S01]  /*2a90*/  IADD3 R60, P1, R20, UR6, RZ ;  /* 0x00000006143c7c10 */ /* 0x000fe2000ff3e0ff */
[----:B------:R-:W-:-:S03]  /*2aa0*/  IMAD.WIDE.U32 R140, R5, UR10, R140 ;  /* 0x0000000a058c7c25 */ /* 0x000fc6000f8e008c */
[----:B------:R-:W-:Y:S01]  /*2ab0*/  IADD3.X R61, R21, UR5, RZ, P1, !PT ;  /* 0x00000005153d7c10 */ /* 0x000fe20008ffe4ff */
[----:B------:R-:W-:Y:S01]  /*2ac0*/  IMAD.IADD R59, R129, 0x1, R141 ;  /* 0x00000001813b7824 */ /* 0x000fe200078e028d */
[----:B------:R-:W-:-:S04]  /*2ad0*/  LEA R58, P1, R140, UR14, 0x2 ;  /* 0x0000000e8c3a7c11 */ /* 0x000fc8000f8210ff */
[----:B------:R-:W-:Y:S02]  /*2ae0*/  LEA.HI.X R59, R140, UR15, R59, 0x2, P1 ;  /* 0x0000000f8c3b7c11 */ /* 0x000fe400088f143b */
[----:B------:R-:W-:-:S05]  /*2af0*/  IADD3 R92, P1, R104, R92, RZ ;  /* 0x0000005c685c7210 */ /* 0x000fca0007f3e0ff */
[----:B--2---:R-:W-:Y:S01]  /*2b00*/  IMAD.X R93, R145, 0x1, R103, P1 ;  /* 0x00000001915d7824 */ /* 0x004fe200008e0667 */
[----:B------:R-:W-:-:S04]  /*2b10*/  LEA R142, P1, R92, UR14, 0x2 ;  /* 0x0000000e5c8e7c11 */ /* 0x000fc8000f8210ff */
[----:B------:R-:W-:Y:S02]  /*2b20*/  LEA.HI.X R143, R92, UR15, R93, 0x2, P1 ;  /* 0x0000000f5c8f7c11 */ /* 0x000fe400088f145d */
[----:B------:R-:W-:-:S05]  /*2b30*/  IADD3 R64, P1, R90, R104, RZ ;  /* 0x000000685a407210 */ /* 0x000fca0007f3e0ff */
[----:B------:R-:W-:Y:S01]  /*2b40*/  IMAD.X R91, R91, 0x1, R103, P1 ;  /* 0x000000015b5b7824 */ /* 0x000fe200008e0667 */
[----:B------:R-:W-:-:S04]  /*2b50*/  LEA R140, P1, R64, UR14, 0x2 ;  /* 0x0000000e408c7c11 */ /* 0x000fc8000f8210ff */
[----:B------:R-:W-:Y:S01]  /*2b60*/  LEA.HI.X R141, R64, UR15, R91, 0x2, P1 ;  /* 0x0000000f408d7c11 */ /* 0x000fe200088f145b */
[----:B------:R-:W-:Y:S01]  /*2b70*/  IMAD.WIDE.U32 R90, R100, 0x7, R154 ;  /* 0x00000007645a7825 */ /* 0x000fe200078e009a */
[----:B------:R-:W-:-:S04]  /*2b80*/  IADD3 R154, P1, R146, R100, RZ ;  /* 0x00000064929a7210 */ /* 0x000fc80007f3e0ff */
[----:B------:R-:W-:Y:S02]  /*2b90*/  IADD3.X R155, R101, R128, R147, P1, !PT ;  /* 0x00000080659b7210 */ /* 0x000fe40000ffe493 */
[----:B------:R-:W-:-:S04]  /*2ba0*/  IADD3 R156, P1, R90, R100, RZ ;  /* 0x000000645a9c7210 */ /* 0x000fc80007f3e0ff */
[----:B------:R-:W-:Y:S01]  /*2bb0*/  IADD3.X R157, R101, R128, R91, P1, !PT ;  /* 0x00000080659d7210 */ /* 0x000fe20000ffe45b */
[----:B------:R-:W-:-:S04]  /*2bc0*/  IMAD.WIDE.U32 R90, R127, R100, R154 ;  /* 0x000000647f5a7225 */ /* 0x000fc800078e009a */
[----:B------:R-:W-:Y:S01]  /*2bd0*/  IMAD.WIDE.U32 R92, R127, R100, R156 ;  /* 0x000000647f5c7225 */ /* 0x000fe200078e009c */
[----:B------:R-:W-:-:S03]  /*2be0*/  IADD3 R90, P1, R98, R90, RZ ;  /* 0x0000005a625a7210 */ /* 0x000fc60007f3e0ff */
[----:B------:R-:W-:Y:S01]  /*2bf0*/  IMAD.WIDE.U32 R154, R100, 0x7, R154 ;  /* 0x00000007649a7825 */ /* 0x000fe200078e009a */
[----:B------:R-:W-:Y:S02]  /*2c00*/  IADD3.X R91, R99, R131, R91, P1, !PT ;  /* 0x00000083635b7210 */ /* 0x000fe40000ffe45b */
[----:B------:R-:W-:Y:S01]  /*2c10*/  IADD3 R146, P1, R98, R92, RZ ;  /* 0x0000005c62927210 */ /* 0x000fe20007f3e0ff */
[----:B------:R-:W-:-:S03]  /*2c20*/  IMAD.WIDE.U32 R156, R100, 0x7, R156 ;  /* 0x00000007649c7825 */ /* 0x000fc600078e009c */
[----:B------:R-:W-:Y:S01]  /*2c30*/  IADD3.X R147, R99, R131, R93, P1, !PT ;  /* 0x0000008363937210 */ /* 0x000fe20000ffe45d */
[----:B------:R-:W-:-:S04]  /*2c40*/  IMAD.WIDE.U32 R90, R5, UR10, R90 ;  /* 0x0000000a055a7c25 */ /* 0x000fc8000f8e005a */
[----:B------:R-:W-:Y:S01]  /*2c50*/  IMAD.IADD R91, R129, 0x1, R91 ;  /* 0x00000001815b7824 */ /* 0x000fe200078e025b */
[----:B------:R-:W-:Y:S01]  /*2c60*/  LEA R92, P1, R90, UR14, 0x2 ;  /* 0x0000000e5a5c7c11 */ /* 0x000fe2000f8210ff */
[----:B------:R-:W-:-:S03]  /*2c70*/  IMAD.WIDE.U32 R146, R5, UR10, R146 ;  /* 0x0000000a05927c25 */ /* 0x000fc6000f8e0092 */
[----:B------:R-:W-:Y:S01]  /*2c80*/  LEA.HI.X R93, R90, UR15, R91, 0x2, P1 ;  /* 0x0000000f5a5d7c11 */ /* 0x000fe200088f145b */
[----:B------:R-:W-:Y:S01]  /*2c90*/  IMAD.IADD R91, R129, 0x1, R147 ;  /* 0x00000001815b7824 */ /* 0x000fe200078e0293 */
[----:B------:R-:W-:-:S04]  /*2ca0*/  LEA R90, P1, R146, UR14, 0x2 ;  /* 0x0000000e925a7c11 */ /* 0x000fc8000f8210ff */
[----:B------:R-:W-:Y:S02]  /*2cb0*/  LEA.HI.X R91, R146, UR15, R91, 0x2, P1 ;  /* 0x0000000f925b7c11 */ /* 0x000fe400088f145b */
[----:B------:R-:W-:-:S05]  /*2cc0*/  IADD3 R96, P1, R104, R96, RZ ;  /* 0x0000006068607210 */ /* 0x000fca0007f3e0ff */
[----:B------:R-:W-:Y:S01]  /*2cd0*/  IMAD.X R97, R144, 0x1, R103, P1 ;  /* 0x0000000190617824 */ /* 0x000fe200008e0667 */
[----:B------:R-:W-:-:S04]  /*2ce0*/  LEA R146, P1, R96, UR14, 0x2 ;  /* 0x0000000e60927c11 */ /* 0x000fc8000f8210ff */
[----:B------:R-:W-:Y:S02]  /*2cf0*/  LEA.HI.X R147, R96, UR15, R97, 0x2, P1 ;  /* 0x0000000f60937c11 */ /* 0x000fe400088f1461 */
[----:B------:R-:W-:-:S05]  /*2d00*/  IADD3 R64, P1, R94, R104, RZ ;  /* 0x000000685e407210 */ /* 0x000fca0007f3e0ff */
[----:B------:R-:W-:Y:S01]  /*2d10*/  IMAD.X R95, R95, 0x1, R103, P1 ;  /* 0x000000015f5f7824 */ /* 0x000fe200008e0667 */
[----:B------:R-:W-:-:S04]  /*2d20*/  LEA R144, P1, R64, UR14, 0x2 ;  /* 0x0000000e40907c11 */ /* 0x000fc8000f8210ff */
[----:B------:R-:W-:Y:S02]  /*2d30*/  LEA.HI.X R145, R64, UR15, R95, 0x2, P1 ;  /* 0x0000000f40917c11 */ /* 0x000fe400088f145f */
[----:B------:R-:W-:-:S04]  /*2d40*/  IADD3 R158, P1, R154, R100, RZ ;  /* 0x000000649a9e7210 */ /* 0x000fc80007f3e0ff */
[----:B------:R-:W-:Y:S02]  /*2d50*/  IADD3.X R159, R101, R128, R155, P1, !PT ;  /* 0x00000080659f7210 */ /* 0x000fe40000ffe49b */
[-C--:B------:R-:W-:Y:S01]  /*2d60*/  IADD3 R160, P1, R156, R100.reuse, RZ ;  /* 0x000000649ca07210 */ /* 0x080fe20007f3e0ff */
[----:B------:R-:W-:-:S03]  /*2d70*/  IMAD.WIDE.U32 R94, R127, R100, R158 ;  /* 0x000000647f5e7225 */ /* 0x000fc600078e009e */
[----:B------:R-:W-:Y:S01]  /*2d80*/  IADD3.X R161, R101, R128, R157, P1, !PT ;  /* 0x0000008065a17210 */ /* 0x000fe20000ffe49d */
[----:B------:R-:W-:Y:S01]  /*2d90*/  IMAD.WIDE.U32 R158, R100, 0x7, R158 ;  /* 0x00000007649e7825 */ /* 0x000fe200078e009e */
[----:B------:R-:W-:-:S03]  /*2da0*/  IADD3 R94, P1, R98, R94, RZ ;  /* 0x0000005e625e7210 */ /* 0x000fc60007f3e0ff */
[----:B------:R-:W-:Y:S01]  /*2db0*/  IMAD.WIDE.U32 R96, R127, R100, R160 ;  /* 0x000000647f607225 */ /* 0x000fe200078e00a0 */
[----:B------:R-:W-:-:S03]  /*2dc0*/  IADD3.X R95, R99, R131, R95, P1, !PT ;  /* 0x00000083635f7210 */ /* 0x000fc60000ffe45f */
[----:B------:R-:W-:Y:S01]  /*2dd0*/  IMAD.WIDE.U32 R160, R100, 0x7, R160 ;  /* 0x0000000764a07825 */ /* 0x000fe200078e00a0 */
[----:B------:R-:W-:-:S03]  /*2de0*/  IADD3 R154, P1, R98, R96, RZ ;  /* 0x00000060629a7210 */ /* 0x000fc60007f3e0ff */
[----:B------:R-:W-:Y:S01]  /*2df0*/  IMAD.WIDE.U32 R94, R5, UR10, R94 ;  /* 0x0000000a055e7c25 */ /* 0x000fe2000f8e005e */
[----:B------:R-:W-:-:S03]  /*2e00*/  IADD3.X R155, R99, R131, R97, P1, !PT ;  /* 0x00000083639b7210 */ /* 0x000fc60000ffe461 */
        /* <DEDUP_REMOVED lines=71> */
[----:B------:R-:W-:Y:S02]  /*3280*/  IADD3.X R153, R101, R128, R169, P1, !PT ;  /* 0x0000008065997210 */ /* 0x000fe40000ffe4a9 */
[----:B------:R-:W-:Y:S01]  /*3290*/  LEA R104, P1, R151, UR14, 0x2 ;  /* 0x0000000e97687c11 */ /* 0x000fe2000f8210ff */
[----:B------:R-:W-:-:S03]  /*32a0*/  IMAD.WIDE.U32 R152, R127, R100, R152 ;  /* 0x000000647f987225 */ /* 0x000fc600078e0098 */
[----:B------:R-:W-:Y:S02]  /*32b0*/  LEA.HI.X R105, R151, UR15, R148, 0x2, P1 ;  /* 0x0000000f97697c11 */ /* 0x000fe400088f1494 */
[----:B------:R-:W-:-:S04]  /*32c0*/  IADD3 R100, P1, R98, R132, RZ ;  /* 0x0000008462647210 */ /* 0x000fc80007f3e0ff */
[----:B------:R-:W-:Y:S02]  /*32d0*/  IADD3.X R101, R99, R131, R133, P1, !PT ;  /* 0x0000008363657210 */ /* 0x000fe40000ffe485 */
[----:B------:R-:W-:Y:S01]  /*32e0*/  IADD3 R132, P1, R98, R152, RZ ;  /* 0x0000009862847210 */ /* 0x000fe20007f3e0ff */
[----:B------:R-:W-:-:S03]  /*32f0*/  IMAD.WIDE.U32 R100, R5, UR10, R100 ;  /* 0x0000000a05647c25 */ /* 0x000fc6000f8e0064 */
[----:B------:R-:W-:Y:S02]  /*3300*/  IADD3.X R133, R99, R131, R153, P1, !PT ;  /* 0x0000008363857210 */ /* 0x000fe40000ffe499 */
[----:B------:R-:W-:Y:S01]  /*3310*/  LEA R98, P1, R100, UR14, 0x2 ;  /* 0x0000000e64627c11 */ /* 0x000fe2000f8210ff */
[----:B------:R-:W-:-:S04]  /*3320*/  IMAD.WIDE.U32 R132, R5, UR10, R132 ;  /* 0x0000000a05847c25 */ /* 0x000fc8000f8e0084 */
[C---:B------:R-:W-:Y:S02]  /*3330*/  IMAD.IADD R5, R129.reuse, 0x1, R101 ;  /* 0x0000000181057824 */ /* 0x040fe400078e0265 */
[----:B------:R-:W-:-:S03]  /*3340*/  IMAD.IADD R129, R129, 0x1, R133 ;  /* 0x0000000181817824 */ /* 0x000fc600078e0285 */
[----:B------:R-:W-:Y:S02]  /*3350*/  LEA.HI.X R99, R100, UR15, R5, 0x2, P1 ;  /* 0x0000000f64637c11 */ /* 0x000fe400088f1405 */
[----:B------:R-:W-:-:S04]  /*3360*/  LEA R100, P1, R132, UR14, 0x2 ;  /* 0x0000000e84647c11 */ /* 0x000fc8000f8210ff */
[----:B------:R-:W-:Y:S02]  /*3370*/  LEA.HI.X R101, R132, UR15, R129, 0x2, P1 ;  /* 0x0000000f84657c11 */ /* 0x000fe400088f1481 */
[----:B------:R-:W-:-:S13]  /*3380*/  ISETP.GT.AND P1, PT, R125, RZ, P2 ;  /* 0x000000ff7d00720c */ /* 0x000fda0001724270 */
[----:B------:R-:W-:Y:S05]  /*3390*/  @!P1 BRA `(.L_x_37) ;  /* 0x0000000000049947 */ /* 0x000fea0003800000 */
[----:B------:R2:W5:Y:S02]  /*33a0*/  LDG.E.LTC128B R149, desc[UR16][R136.64] ;  /* 0x0000001088957981 */ /* 0x000564000c1e1920 */
.L_x_37:
[----:B------:R-:W-:Y:S05]  /*33b0*/  BSYNC B1 ;  /* 0x0000000000017941 */ /* 0x000fea0003800000 */
.L_x_36:
[----:B-----5:R-:W-:Y:S01]  /*33c0*/  IMAD R64, R149, R106, RZ ;  /* 0x0000006a95407224 */ /* 0x020fe200078e02ff */
[----:B------:R-:W-:Y:S03]  /*33d0*/  BSSY B1, `(.L_x_38) ;  /* 0x0000006000017945 */ /* 0x000fe60003800000 */
[----:B------:R-:W-:-:S05]  /*33e0*/  IMAD R65, R65, R107, R64 ;  /* 0x0000006b41417224 */ /* 0x000fca00078e0240 */
[----:B------:R0:W-:Y:S01]  /*33f0*/  @P1 STG.E desc[UR16][R60.64], R65 ;  /* 0x000000413c001986 */ /* 0x0001e2000c101910 */
[----:B------:R-:W-:-:S13]  /*3400*/  ISETP.GT.AND P1, PT, R125, 0x8, P3 ;  /* 0x000000087d00780c */ /* 0x000fda0001f24270 */
[----:B0-----:R-:W-:Y:S05]  /*3410*/  @!P1 BRA `(.L_x_39) ;  /* 0x0000000000049947 */ /* 0x001fea0003800000 */
[----:B------:R0:W5:Y:S02]  /*3420*/  LDG.E.LTC128B R149, desc[UR16][R62.64+0x20] ;  /* 0x000020103e957981 */ /* 0x000164000c1e1920 */
.L_x_39:
[----:B------:R-:W-:Y:S05]  /*3430*/  BSYNC B1 ;  /* 0x0000000000017941 */ /* 0x000fea0003800000 */
.L_x_38:
[----:B-----5:R-:W-:Y:S01]  /*3440*/  IMAD R5, R149, R106, RZ ;  /* 0x0000006a95057224 */ /* 0x020fe200078e02ff */
[----:B------:R-:W-:Y:S03]  /*3450*/  BSSY B1, `(.L_x_40) ;  /* 0x0000006000017945 */ /* 0x000fe60003800000 */
[----:B------:R-:W-:-:S05]  /*3460*/  IMAD R5, R66, R107, R5 ;  /* 0x0000006b42057224 */ /* 0x000fca00078e0205 */
[----:B------:R0:W-:Y:S01]  /*3470*/  @P1 STG.E desc[UR16][R88.64+0x20], R5 ;  /* 0x0000200558001986 */ /* 0x0001e2000c101910 */
[----:B------:R-:W-:-:S13]  /*3480*/  ISETP.GT.AND P1, PT, R125, 0x8, P2 ;  /* 0x000000087d00780c */ /* 0x000fda0001724270 */
[----:B0-----:R-:W-:Y:S05]  /*3490*/  @!P1 BRA `(.L_x_41) ;  /* 0x0000000000049947 */ /* 0x001fea0003800000 */
[----:B------:R0:W5:Y:S02]  /*34a0*/  LDG.E.LTC128B R149, desc[UR16][R58.64+0x20] ;  /* 0x000020103a957981 */ /* 0x000164000c1e1920 */
.L_x_41:
[----:B------:R-:W-:Y:S05]  /*34b0*/  BSYNC B1 ;  /* 0x0000000000017941 */ /* 0x000fea0003800000 */
.L_x_40:
[----:B-----5:R-:W-:Y:S01]  /*34c0*/  IMAD R64, R149, R106, RZ ;  /* 0x0000006a95407224 */ /* 0x020fe200078e02ff */
[----:B------:R-:W-:Y:S02]  /*34d0*/  ISETP.GT.AND P3, PT, R126, 0x18, PT ;  /* 0x000000187e00780c */ /* 0x000fe40003f64270 */
[----:B------:R-:W-:Y:S01]  /*34e0*/  LOP3.LUT R130, R130, 0xffffffdf, RZ, 0xc0, !PT ;  /* 0xffffffdf82827812 */ /* 0x000fe200078ec0ff */
[----:B------:R-:W-:-:S05]  /*34f0*/  IMAD R67, R67, R107, R64 ;  /* 0x0000006b43437224 */ /* 0x000fca00078e0240 */
[----:B------:R1:W-:Y:S01]  /*3500*/  @P1 STG.E desc[UR16][R60.64+0x20], R67 ;  /* 0x000020433c001986 */ /* 0x0003e2000c101910 */
[----:B------:R-:W-:Y:S01]  /*3510*/  ISETP.GT.AND P1, PT, R125, RZ, P3 ;  /* 0x000000ff7d00720c */ /* 0x000fe20001f24270 */
[----:B------:R-:W-:Y:S01]  /*3520*/  IMAD R127, R9, 0x60, RZ ;  /* 0x00000060097f7824 */ /* 0x000fe200078e02ff */
[----:B------:R-:W-:Y:S02]  /*3530*/  ISETP.GT.AND P2, PT, R126, 0x19, PT ;  /* 0x000000197e00780c */ /* 0x000fe40003f44270 */
[----:B------:R-:W-:-:S09]  /*3540*/  @P3 LOP3.LUT R130, R130, 0x20, RZ, 0xfc, !PT ;  /* 0x0000002082823812 */ /* 0x000fd200078efcff */
[----:B------:R-:W2:Y:S01]  /*3550*/  @P1 LDG.E.LTC128B R149, desc[UR16][R142.64] ;  /* 0x000000108e951981 */ /* 0x000ea2000c1e1920 */
[----:B------:R-:W-:Y:S01]  /*3560*/  IMAD.WIDE.U32 R64, R8, 0x60, R6 ;  /* 0x0000006008407825 */ /* 0x000fe200078e0006 */
[----:B------:R-:W-:Y:S01]  /*3570*/  LOP3.LUT R130, R130, 0xfffffbff, RZ, 0xc0, !PT ;  /* 0xfffffbff82827812 */ /* 0x000fe200078ec0ff */
[----:B------:R-:W-:Y:S02]  /*3580*/  BSSY B1, `(.L_x_42) ;  /* 0x000000a000017945 */ /* 0x000fe40003800000 */
[----:B------:R-:W-:Y:S01]  /*3590*/  IMAD.IADD R65, R65, 0x1, R127 ;  /* 0x0000000141417824 */ /* 0x000fe200078e027f */
[----:B------:R-:W-:Y:S01]  /*35a0*/  @P2 LOP3.LUT R130, R130, 0x400, RZ, 0xfc, !PT ;  /* 0x0000040082822812 */ /* 0x000fe200078efcff */
[----:B-1----:R-:W-:-:S04]  /*35b0*/  IMAD.WIDE.U32 R66, R8, 0x60, R20 ;  /* 0x0000006008427825 */ /* 0x002fc800078e0014 */
[----:B--2---:R-:W-:-:S04]  /*35c0*/  IMAD R5, R149, R106, RZ ;  /* 0x0000006a95057224 */ /* 0x004fc800078e02ff */
[----:B------:R-:W-:-:S05]  /*35d0*/  IMAD R5, R68, R107, R5 ;  /* 0x0000006b44057224 */ /* 0x000fca00078e0205 */
[----:B------:R1:W-:Y:S01]  /*35e0*/  @P1 STG.E desc[UR16][R64.64], R5 ;  /* 0x0000000540001986 */ /* 0x0003e2000c101910 */
[----:B------:R-:W-:-:S13]  /*35f0*/  ISETP.GT.AND P1, PT, R125, RZ, P2 ;  /* 0x000000ff7d00720c */ /* 0x000fda0001724270 */
[----:B-1----:R-:W-:Y:S05]  /*3600*/  @!P1 BRA `(.L_x_43) ;  /* 0x0000000000049947 */ /* 0x002fea0003800000 */
[----:B------:R1:W5:Y:S02]  /*3610*/  LDG.E.LTC128B R149, desc[UR16][R140.64] ;  /* 0x000000108c957981 */ /* 0x000364000c1e1920 */
.L_x_43:
[----:B------:R-:W-:Y:S05]  /*3620*/  BSYNC B1 ;  /* 0x0000000000017941 */ /* 0x000fea0003800000 */
.L_x_42:
[----:B-----5:R-:W-:Y:S01]  /*3630*/  IMAD R68, R149, R106, RZ ;  /* 0x0000006a95447224 */ /* 0x020fe200078e02ff */
[----:B------:R-:W-:Y:S01]  /*3640*/  BSSY B1, `(.L_x_44) ;  /* 0x0000007000017945 */ /* 0x000fe20003800000 */
[----:B------:R-:W-:Y:S02]  /*3650*/  IMAD.IADD R67, R127, 0x1, R67 ;  /* 0x000000017f437824 */ /* 0x000fe400078e0243 */
[----:B------:R-:W-:-:S05]  /*3660*/  IMAD R69, R69, R107, R68 ;  /* 0x0000006b45457224 */ /* 0x000fca00078e0244 */
[----:B------:R2:W-:Y:S01]  /*3670*/  @P1 STG.E desc[UR16][R66.64], R69 ;  /* 0x0000004542001986 */ /* 0x0005e2000c101910 */
[----:B------:R-:W-:-:S13]  /*3680*/  ISETP.GT.AND P1, PT, R125, 0x8, P3 ;  /* 0x000000087d00780c */ /* 0x000fda0001f24270 */
[----:B--2---:R-:W-:Y:S05]  /*3690*/  @!P1 BRA `(.L_x_45) ;  /* 0x0000000000049947 */ /* 0x004fea0003800000 */
[----:B------:R2:W5:Y:S02]  /*36a0*/  LDG.E.LTC128B R149, desc[UR16][R92.64+0x20] ;  /* 0x000020105c957981 */ /* 0x000564000c1e1920 */
.L_x_45:
[----:B------:R-:W-:Y:S05]  /*36b0*/  BSYNC B1 ;  /* 0x0000000000017941 */ /* 0x000fea0003800000 */
.L_x_44:
[----:B-----5:R-:W-:Y:S01]  /*36c0*/  IMAD R5, R149, R106, RZ ;  /* 0x0000006a95057224 */ /* 0x020fe200078e02ff */
[----:B------:R-:W-:Y:S03]  /*36d0*/  BSSY B1, `(.L_x_46) ;  /* 0x0000006000017945 */ /* 0x000fe60003800000 */
[----:B------:R-:W-:-:S05]  /*36e0*/  IMAD R5, R70, R107, R5 ;  /* 0x0000006b46057224 */ /* 0x000fca00078e0205 */
[----:B------:R0:W-:Y:S01]  /*36f0*/  @P1 STG.E desc[UR16][R64.64+0x20], R5 ;  /* 0x0000200540001986 */ /* 0x0001e2000c101910 */
[----:B------:R-:W-:-:S13]  /*3700*/  ISETP.GT.AND P1, PT, R125, 0x8, P2 ;  /* 0x000000087d00780c */ /* 0x000fda0001724270 */
[----:B0-----:R-:W-:Y:S05]  /*3710*/  @!P1 BRA `(.L_x_47) ;  /* 0x0000000000049947 */ /* 0x001fea0003800000 */
[----:B------:R0:W5:Y:S02]  /*3720*/  LDG.E.LTC128B R149, desc[UR16][R90.64+0x20] ;  /* 0x000020105a957981 */ /* 0x000164000c1e1920 */
.L_x_47:
[----:B------:R-:W-:Y:S05]  /*3730*/  BSYNC B1 ;  /* 0x0000000000017941 */ /* 0x000fea0003800000 */
.L_x_46:
[----:B-----5:R-:W-:Y:S01]  /*3740*/  IMAD R68, R149, R106, RZ ;  /* 0x0000006a95447224 */ /* 0x020fe200078e02ff */
[----:B------:R-:W-:Y:S01]  /*3750*/  ISETP.GT.AND P3, PT, R126, 0x20, PT ;  /* 0x000000207e00780c */ /* 0x000fe20003f64270 */
[----:B------:R-:W-:Y:S01]  /*3760*/  BSSY B1, `(.L_x_48) ;  /* 0x000000a000017945 */ /* 0x000fe20003800000 */
[----:B------:R-:W-:Y:S01]  /*3770*/  LOP3.LUT R130, R130, 0xfffffeff, RZ, 0xc0, !PT ;  /* 0xfffffeff82827812 */ /* 0x000fe200078ec0ff */
[----:B------:R-:W-:-:S05]  /*3780*/  IMAD R71, R71, R107, R68 ;  /* 0x0000006b47477224 */ /* 0x000fca00078e0244 */
[----:B------:R0:W-:Y:S01]  /*3790*/  @P1 STG.E desc[UR16][R66.64+0x20], R71 ;  /* 0x0000204742001986 */ /* 0x0001e2000c101910 */
[----:B------:R-:W-:-:S04]  /*37a0*/  IADD3 R68, P1, R6, UR12, RZ ;  /* 0x0000000c06447c10 */ /* 0x000fc8000ff3e0ff */
[----:B------:R-:W-:Y:S02]  /*37b0*/  IADD3.X R69, R7, UR7, RZ, P1, !PT ;  /* 0x0000000707457c10 */ /* 0x000fe40008ffe4ff */
[----:B------:R-:W-:Y:S02]  /*37c0*/  ISETP.GT.AND P1, PT, R125, RZ, P3 ;  /* 0x000000ff7d00720c */ /* 0x000fe40001f24270 */
[----:B------:R-:W-:-:S11]  /*37d0*/  @P3 LOP3.LUT R130, R130, 0x100, RZ, 0xfc, !PT ;  /* 0x0000010082823812 */ /* 0x000fd600078efcff */
[----:B0-----:R-:W-:Y:S05]  /*37e0*/  @!P1 BRA `(.L_x_49) ;  /* 0x0000000000049947 */ /* 0x001fea0003800000 */
[----:B------:R0:W5:Y:S02]  /*37f0*/  LDG.E.LTC128B R149, desc[UR16][R146.64] ;  /* 0x0000001092957981 */ /* 0x000164000c1e1920 */
.L_x_49:
[----:B------:R-:W-:Y:S05]  /*3800*/  BSYNC B1 ;  /* 0x0000000000017941 */ /* 0x000fea0003800000 */
.L_x_48:
        /* <DEDUP_REMOVED lines=12> */
.L_x_51:
[----:B------:R-:W-:Y:S05]  /*38d0*/  BSYNC B1 ;  /* 0x0000000000017941 */ /* 0x000fea0003800000 */
.L_x_50:
[----:B-----5:R-:W-:Y:S01]  /*38e0*/  IMAD R72, R149, R106, RZ ;  /* 0x0000006a95487224 */ /* 0x020fe200078e02ff */
[----:B------:R-:W-:Y:S03]  /*38f0*/  BSSY B1, `(.L_x_52) ;  /* 0x0000006000017945 */ /* 0x000fe60003800000 */
[----:B------:R-:W-:-:S05]  /*3900*/  IMAD R73, R73, R107, R72 ;  /* 0x0000006b49497224 */ /* 0x000fca00078e0248 */
[----:B------:R0:W-:Y:S01]  /*3910*/  @P1 STG.E desc[UR16][R70.64], R73 ;  /* 0x0000004946001986 */ /* 0x0001e2000c101910 */
[----:B------:R-:W-:-:S13]  /*3920*/  ISETP.GT.AND P1, PT, R125, 0x8, P3 ;  /* 0x000000087d00780c */ /* 0x000fda0001f24270 */
[----:B0-----:R-:W-:Y:S05]  /*3930*/  @!P1 BRA `(.L_x_53) ;  /* 0x0000000000049947 */ /* 0x001fea0003800000 */
[----:B------:R0:W5:Y:S02]  /*3940*/  LDG.E.LTC128B R149, desc[UR16][R96.64+0x20] ;  /* 0x0000201060957981 */ /* 0x000164000c1e1920 */
.L_x_53:
[----:B------:R-:W-:Y:S05]  /*3950*/  BSYNC B1 ;  /* 0x0000000000017941 */ /* 0x000fea0003800000 */
.L_x_52:
[----:B-----5:R-:W-:Y:S01]  /*3960*/  IMAD R5, R149, R106, RZ ;  /* 0x0000006a95057224 */ /* 0x020fe200078e02ff */
[----:B------:R-:W-:Y:S03]  /*3970*/  BSSY B1, `(.L_x_54) ;  /* 0x0000006000017945 */ /* 0x000fe60003800000 */
[----:B------:R-:W-:-:S05]  /*3980*/  IMAD R5, R74, R107, R5 ;  /* 0x0000006b4a057224 */ /* 0x000fca00078e0205 */
[----:B------:R0:W-:Y:S01]  /*3990*/  @P1 STG.E desc[UR16][R68.64+0x20], R5 ;  /* 0x0000200544001986 */ /* 0x0001e2000c101910 */
[----:B------:R-:W-:-:S13]  /*39a0*/  ISETP.GT.AND P1, PT, R125, 0x8, P2 ;  /* 0x000000087d00780c */ /* 0x000fda0001724270 */
[----:B0-----:R-:W-:Y:S05]  /*39b0*/  @!P1 BRA `(.L_x_55) ;  /* 0x0000000000049947 */ /* 0x001fea0003800000 */
[----:B------:R0:W5:Y:S02]  /*39c0*/  LDG.E.LTC128B R149, desc[UR16][R94.64+0x20] ;  /* 0x000020105e957981 */ /* 0x000164000c1e1920 */
.L_x_55:
[----:B------:R-:W-:Y:S05]  /*39d0*/  BSYNC B1 ;  /* 0x0000000000017941 */ /* 0x000fea0003800000 */
.L_x_54:
[----:B-----5:R-:W-:Y:S01]  /*39e0*/  IMAD R72, R149, R106, RZ ;  /* 0x0000006a95487224 */ /* 0x020fe200078e02ff */
[----:B------:R-:W-:-:S03]  /*39f0*/  ISETP.GT.AND P3, PT, R126, 0x28, PT ;  /* 0x000000287e00780c */ /* 0x000fc60003f64270 */
[----:B------:R-:W-:-:S05]  /*3a00*/  IMAD R75, R75, R107, R72 ;  /* 0x0000006b4b4b7224 */ /* 0x000fca00078e0248 */
[----:B------:R1:W-:Y:S01]  /*3a10*/  @P1 STG.E desc[UR16][R70.64+0x20], R75 ;  /* 0x0000204b46001986 */ /* 0x0003e2000c101910 */
[----:B------:R-:W-:-:S13]  /*3a20*/  ISETP.GT.AND P1, PT, R125, RZ, P3 ;  /* 0x000000ff7d00720c */ /* 0x000fda0001f24270 */
[----:B------:R-:W2:Y:S01]  /*3a30*/  @P1 LDG.E.LTC128B R149, desc[UR16][R156.64] ;  /* 0x000000109c951981 */ /* 0x000ea2000c1e1920 */
[----:B------:R-:W-:Y:S01]  /*3a40*/  IMAD R127, R9, 0xa0, RZ ;  /* 0x000000a0097f7824 */ /* 0x000fe200078e02ff */
[----:B------:R-:W-:Y:S01]  /*3a50*/  ISETP.GT.AND P2, PT, R126, 0x29, PT ;  /* 0x000000297e00780c */ /* 0x000fe20003f44270 */
[C---:B------:R-:W-:Y:S01]  /*3a60*/  IMAD.WIDE.U32 R72, R8.reuse, 0xa0, R6 ;  /* 0x000000a008487825 */ /* 0x040fe200078e0006 */
[----:B------:R-:W-:Y:S02]  /*3a70*/  BSSY B1, `(.L_x_56) ;  /* 0x000000a000017945 */ /* 0x000fe40003800000 */
[----:B------:R-:W-:Y:S01]  /*3a80*/  P2R R128, PR, RZ, 0x4 ;  /* 0x00000004ff807803 */ /* 0x000fe20000000000 */
[----:B------:R-:W-:Y:S02]  /*3a90*/  IMAD.IADD R73, R73, 0x1, R127 ;  /* 0x0000000149497824 */ /* 0x000fe400078e027f */
[----:B-1----:R-:W-:-:S04]  /*3aa0*/  IMAD.WIDE.U32 R74, R8, 0xa0, R20 ;  /* 0x000000a0084a7825 */ /* 0x002fc800078e0014 */
[----:B--2---:R-:W-:-:S04]  /*3ab0*/  IMAD R5, R149, R106, RZ ;  /* 0x0000006a95057224 */ /* 0x004fc800078e02ff */
[----:B------:R-:W-:-:S05]  /*3ac0*/  IMAD R5, R76, R107, R5 ;  /* 0x0000006b4c057224 */ /* 0x000fca00078e0205 */
[----:B------:R1:W-:Y:S01]  /*3ad0*/  @P1 STG.E desc[UR16][R72.64], R5 ;  /* 0x0000000548001986 */ /* 0x0003e2000c101910 */
[----:B------:R-:W-:-:S13]  /*3ae0*/  ISETP.GT.AND P1, PT, R125, RZ, P2 ;  /* 0x000000ff7d00720c */ /* 0x000fda0001724270 */
[----:B-1----:R-:W-:Y:S05]  /*3af0*/  @!P1 BRA `(.L_x_57) ;  /* 0x0000000000049947 */ /* 0x002fea0003800000 */
[----:B------:R1:W5:Y:S02]  /*3b00*/  LDG.E.LTC128B R149, desc[UR16][R154.64] ;  /* 0x000000109a957981 */ /* 0x000364000c1e1920 */
.L_x_57:
[----:B------:R-:W-:Y:S05]  /*3b10*/  BSYNC B1 ;  /* 0x0000000000017941 */ /* 0x000fea0003800000 */
.L_x_56:
        /* <DEDUP_REMOVED lines=8> */
.L_x_59:
[----:B------:R-:W-:Y:S05]  /*3ba0*/  BSYNC B1 ;  /* 0x0000000000017941 */ /* 0x000fea0003800000 */
.L_x_58:
[----:B-----5:R-:W-:Y:S01]  /*3bb0*/  IMAD R5, R149, R106, RZ ;  /* 0x0000006a95057224 */ /* 0x020fe200078e02ff */
[----:B------:R-:W-:Y:S03]  /*3bc0*/  BSSY B1, `(.L_x_60) ;  /* 0x0000006000017945 */ /* 0x000fe60003800000 */
[----:B------:R-:W-:-:S05]  /*3bd0*/  IMAD R5, R78, R107, R5 ;  /* 0x0000006b4e057224 */ /* 0x000fca00078e0205 */
[----:B------:R0:W-:Y:S01]  /*3be0*/  @P1 STG.E desc[UR16][R72.64+0x20], R5 ;  /* 0x0000200548001986 */ /* 0x0001e2000c101910 */
[----:B------:R-:W-:-:S13]  /*3bf0*/  ISETP.GT.AND P1, PT, R125, 0x8, P2 ;  /* 0x000000087d00780c */ /* 0x000fda0001724270 */
[----:B0-----:R-:W-:Y:S05]  /*3c00*/  @!P1 BRA `(.L_x_61) ;  /* 0x0000000000049947 */ /* 0x001fea0003800000 */
[----:B------:R0:W5:Y:S02]  /*3c10*/  LDG.E.LTC128B R149, desc[UR16][R110.64+0x20] ;  /* 0x000020106e957981 */ /* 0x000164000c1e1920 */
.L_x_61:
[----:B------:R-:W-:Y:S05]  /*3c20*/  BSYNC B1 ;  /* 0x0000000000017941 */ /* 0x000fea0003800000 */
.L_x_60:
        /* <DEDUP_REMOVED lines=19> */
.L_x_63:
[----:B------:R-:W-:Y:S05]  /*3d60*/  BSYNC B1 ;  /* 0x0000000000017941 */ /* 0x000fea0003800000 */
.L_x_62:
        /* <DEDUP_REMOVED lines=8> */
.L_x_65:
[----:B------:R-:W-:Y:S05]  /*3df0*/  BSYNC B1 ;  /* 0x0000000000017941 */ /* 0x000fea0003800000 */
.L_x_64:
[----:B-----5:R-:W-:Y:S01]  /*3e00*/  IMAD R5, R149, R106, RZ ;  /* 0x0000006a95057224 */ /* 0x020fe200078e02ff */
[----:B------:R-:W-:Y:S03]  /*3e10*/  BSSY B1, `(.L_x_66) ;  /* 0x0000006000017945 */ /* 0x000fe60003800000 */
[----:B------:R-:W-:-:S05]  /*3e20*/  IMAD R5, R82, R107, R5 ;  /* 0x0000006b52057224 */ /* 0x000fca00078e0205 */
[----:B------:R0:W-:Y:S01]  /*3e30*/  @P1 STG.E desc[UR16][R76.64+0x20], R5 ;  /* 0x000020054c001986 */ /* 0x0001e2000c101910 */
[----:B------:R-:W-:-:S13]  /*3e40*/  ISETP.GT.AND P1, PT, R125, 0x8, P5 ;  /* 0x000000087d00780c */ /* 0x000fda0002f24270 */
[----:B0-----:R-:W-:Y:S05]  /*3e50*/  @!P1 BRA `(.L_x_67) ;  /* 0x0000000000049947 */ /* 0x001fea0003800000 */
[----:B------:R0:W5:Y:S02]  /*3e60*/  LDG.E.LTC128B R149, desc[UR16][R138.64+0x20] ;  /* 0x000020108a957981 */ /* 0x000164000c1e1920 */
.L_x_67:
[----:B------:R-:W-:Y:S05]  /*3e70*/  BSYNC B1 ;  /* 0x0000000000017941 */ /* 0x000fea0003800000 */
.L_x_66:
[----:B-----5:R-:W-:-:S04]  /*3e80*/  IMAD R80, R149, R106, RZ ;  /* 0x0000006a95507224 */ /* 0x020fc800078e02ff */
[----:B------:R-:W-:-:S05]  /*3e90*/  IMAD R127, R83, R107, R80 ;  /* 0x0000006b537f7224 */ /* 0x000fca00078e0250 */
[----:B------:R-:W-:Y:S01]  /*3ea0*/  @P1 STG.E desc[UR16][R78.64+0x20], R127 ;  /* 0x0000207f4e001986 */ /* 0x000fe2000c101910 */
[----:B------:R-:W-:-:S04]  /*3eb0*/  ISETP.GT.AND P1, PT, R126, 0x38, PT ;  /* 0x000000387e00780c */ /* 0x000fc80003f24270 */
[----:B------:R-:W-:-:S13]  /*3ec0*/  ISETP.GT.AND P5, PT, R125, RZ, P1 ;  /* 0x000000ff7d00720c */ /* 0x000fda0000fa4270 */
[----:B------:R-:W2:Y:S01]  /*3ed0*/  @P5 LDG.E.LTC128B R149, desc[UR16][R102.64] ;  /* 0x0000001066955981 */ /* 0x000ea2000c1e1920 */
[----:B------:R-:W-:Y:S01]  /*3ee0*/  IMAD R83, R9, 0xe0, RZ ;  /* 0x000000e009537824 */ /* 0x000fe200078e02ff */
[----:B------:R-:W-:Y:S01]  /*3ef0*/  ISETP.GT.AND P6, PT, R126, 0x39, PT ;  /* 0x000000397e00780c */ /* 0x000fe20003fc4270 */
[C---:B------:R-:W-:Y:S01]  /*3f00*/  IMAD.WIDE.U32 R80, R8.reuse, 0xe0, R6 ;  /* 0x000000e008507825 */ /* 0x040fe200078e0006 */
[----:B------:R-:W-:Y:S03]  /*3f10*/  BSSY B1, `(.L_x_68) ;  /* 0x000000a000017945 */ /* 0x000fe60003800000 */
[----:B------:R-:W-:Y:S02]  /*3f20*/  IMAD.IADD R81, R81, 0x1, R83 ;  /* 0x0000000151517824 */ /* 0x000fe400078e0253 */
[----:B------:R-:W-:-:S04]  /*3f30*/  IMAD.WIDE.U32 R8, R8, 0xe0, R20 ;  /* 0x000000e008087825 */ /* 0x000fc800078e0014 */
[----:B--2---:R-:W-:-:S04]  /*3f40*/  IMAD R5, R149, R106, RZ ;  /* 0x0000006a95057224 */ /* 0x004fc800078e02ff */
[----:B------:R-:W-:-:S05]  /*3f50*/  IMAD R5, R84, R107, R5 ;  /* 0x0000006b54057224 */ /* 0x000fca00078e0205 */
[----:B------:R2:W-:Y:S01]  /*3f60*/  @P5 STG.E desc[UR16][R80.64], R5 ;  /* 0x0000000550005986 */ /* 0x0005e2000c101910 */
[----:B------:R-:W-:Y:S02]  /*3f70*/  ISETP.GT.AND P5, PT, R125, RZ, P6 ;  /* 0x000000ff7d00720c */ /* 0x000fe400037a4270 */
[----:B--2---:R-:W-:-:S11]  /*3f80*/  P2R R5, PR, RZ, 0x40 ;  /* 0x00000040ff057803 */ /* 0x004fd60000000000 */
[----:B------:R-:W-:Y:S05]  /*3f90*/  @!P5 BRA `(.L_x_69) ;  /* 0x000000000004d947 */ /* 0x000fea0003800000 */
[----:B------:R2:W5:Y:S02]  /*3fa0*/  LDG.E.LTC128B R149, desc[UR16][R104.64] ;  /* 0x0000001068957981 */ /* 0x000564000c1e1920 */
.L_x_69:
[----:B------:R-:W-:Y:S05]  /*3fb0*/  BSYNC B1 ;  /* 0x0000000000017941 */ /* 0x000fea0003800000 */
.L_x_68:
[----:B-----5:R-:W-:Y:S01]  /*3fc0*/  IMAD R82, R149, R106, RZ ;  /* 0x0000006a95527224 */ /* 0x020fe200078e02ff */
[----:B------:R-:W-:Y:S01]  /*3fd0*/  BSSY B1, `(.L_x_70) ;  /* 0x0000007000017945 */ /* 0x000fe20003800000 */
[----:B------:R-:W-:Y:S02]  /*3fe0*/  IMAD.IADD R9, R83, 0x1, R9 ;  /* 0x0000000153097824 */ /* 0x000fe400078e0209 */
[----:B------:R-:W-:-:S05]  /*3ff0*/  IMAD R85, R85, R107, R82 ;  /* 0x0000006b55557224 */ /* 0x000fca00078e0252 */
[----:B------:R0:W-:Y:S01]  /*4000*/  @P5 STG.E desc[UR16][R8.64], R85 ;  /* 0x0000005508005986 */ /* 0x0001e2000c101910 */
[----:B------:R-:W-:-:S13]  /*4010*/  ISETP.GT.AND P5, PT, R125, 0x8, P1 ;  /* 0x000000087d00780c */ /* 0x000fda0000fa4270 */
[----:B0-----:R-:W-:Y:S05]  /*4020*/  @!P5 BRA `(.L_x_71) ;  /* 0x000000000004d947 */ /* 0x001fea0003800000 */
[----:B------:R0:W5:Y:S02]  /*4030*/  LDG.E.LTC128B R149, desc[UR16][R98.64+0x20] ;  /* 0x0000201062957981 */ /* 0x000164000c1e1920 */
.L_x_71:
[----:B------:R-:W-:Y:S05]  /*4040*/  BSYNC B1 ;  /* 0x0000000000017941 */ /* 0x000fea0003800000 */
.L_x_70:
[----:B-----5:R-:W-:Y:S01]  /*4050*/  IMAD R5, R149, R106, RZ ;  /* 0x0000006a95057224 */ /* 0x020fe200078e02ff */
[----:B------:R-:W-:Y:S03]  /*4060*/  BSSY B1, `(.L_x_72) ;  /* 0x0000006000017945 */ /* 0x000fe60003800000 */
[----:B------:R-:W-:-:S05]  /*4070*/  IMAD R5, R86, R107, R5 ;  /* 0x0000006b56057224 */ /* 0x000fca00078e0205 */
[----:B------:R0:W-:Y:S01]  /*4080*/  @P5 STG.E desc[UR16][R80.64+0x20], R5 ;  /* 0x0000200550005986 */ /* 0x0001e2000c101910 */
[----:B------:R-:W-:-:S13]  /*4090*/  ISETP.GT.AND P5, PT, R125, 0x8, P6 ;  /* 0x000000087d00780c */ /* 0x000fda00037a4270 */
[----:B0-----:R-:W-:Y:S05]  /*40a0*/  @!P5 BRA `(.L_x_73) ;  /* 0x000000000004d947 */ /* 0x001fea0003800000 */
[----:B------:R0:W5:Y:S02]  /*40b0*/  LDG.E.LTC128B R149, desc[UR16][R100.64+0x20] ;  /* 0x0000201064957981 */ /* 0x000164000c1e1920 */
.L_x_73:
[----:B------:R-:W-:Y:S05]  /*40c0*/  BSYNC B1 ;  /* 0x0000000000017941 */ /* 0x000fea0003800000 */
.L_x_72:
[----:B-----5:R-:W-:Y:S01]  /*40d0*/  IMAD R82, R149, R106, RZ ;  /* 0x0000006a95527224 */ /* 0x020fe200078e02ff */
[----:B------:R-:W-:Y:S03]  /*40e0*/  BSSY B1, `(.L_x_74) ;  /* 0x0000006000017945 */ /* 0x000fe60003800000 */
[----:B------:R-:W-:-:S05]  /*40f0*/  IMAD R87, R87, R107, R82 ;  /* 0x0000006b57577224 */ /* 0x000fca00078e0252 */
[----:B------:R0:W-:Y:S01]  /*4100*/  @P5 STG.E desc[UR16][R8.64+0x20], R87 ;  /* 0x0000205708005986 */ /* 0x0001e2000c101910 */
[----:B------:R-:W-:-:S13]  /*4110*/  ISETP.GT.AND P5, PT, R125, 0x80, P0 ;  /* 0x000000807d00780c */ /* 0x000fda00007a4270 */
[----:B0-----:R-:W-:Y:S05]  /*4120*/  @!P5 BRA `(.L_x_75) ;  /* 0x000000000004d947 */ /* 0x001fea0003800000 */
[----:B------:R0:W5:Y:S02]  /*4130*/  LDG.E.LTC128B R149, desc[UR16][R12.64+0x200] ;  /* 0x000200100c957981 */ /* 0x000164000c1e1920 */
.L_x_75:
[----:B------:R-:W-:Y:S05]  /*4140*/  BSYNC B1 ;  /* 0x0000000000017941 */ /* 0x000fea0003800000 */
.L_x_74:
[----:B-----5:R-:W-:Y:S01]  /*4150*/  IMAD R5, R149, R106, RZ ;  /* 0x0000006a95057224 */ /* 0x020fe200078e02ff */
[----:B------:R-:W-:Y:S03]  /*4160*/  BSSY B1, `(.L_x_76) ;  /* 0x0000007000017945 */ /* 0x000fe60003800000 */
[----:B------:R-:W-:-:S05]  /*4170*/  IMAD R5, R24, R107, R5 ;  /* 0x0000006b18057224 */ /* 0x000fca00078e0205 */
[----:B------:R0:W-:Y:S01]  /*4180*/  @P5 STG.E desc[UR16][R6.64+0x200], R5 ;  /* 0x0002000506005986 */ /* 0x0001e2000c101910 */
[----:B------:R-:W-:-:S04]  /*4190*/  LOP3.LUT P5, RZ, R130, 0x2, RZ, 0xc0, !PT ;  /* 0x0000000282ff7812 */ /* 0x000fc800078ac0ff */
[----:B------:R-:W-:-:S13]  /*41a0*/  ISETP.GT.AND P5, PT, R125, 0x80, P5 ;  /* 0x000000807d00780c */ /* 0x000fda0002fa4270 */
[----:B0-----:R-:W-:Y:S05]  /*41b0*/  @!P5 BRA `(.L_x_77) ;  /* 0x000000000004d947 */ /* 0x001fea0003800000 */
[----:B------:R0:W5:Y:S02]  /*41c0*/  LDG.E.LTC128B R149, desc[UR16][R10.64+0x200] ;  /* 0x000200100a957981 */ /* 0x000164000c1e1920 */
.L_x_77:
[----:B------:R-:W-:Y:S05]  /*41d0*/  BSYNC B1 ;  /* 0x0000000000017941 */ /* 0x000fea0003800000 */
.L_x_76:
[----:B-----5:R-:W-:Y:S01]  /*41e0*/  IMAD R24, R149, R106, RZ ;  /* 0x0000006a95187224 */ /* 0x020fe200078e02ff */
[----:B------:R-:W-:Y:S01]  /*41f0*/  ISETP.GT.AND P0, PT, R125, 0x88, P0 ;  /* 0x000000887d00780c */ /* 0x000fe20000704270 */
[----:B------:R-:W-:Y:S02]  /*4200*/  BSSY B1, `(.L_x_78) ;  /* 0x0000005000017945 */ /* 0x000fe40003800000 */
[----:B------:R-:W-:-:S05]  /*4210*/  IMAD R25, R25, R107, R24 ;  /* 0x0000006b19197224 */ /* 0x000fca00078e0218 */
[----:B------:R0:W-:Y:S05]  /*4220*/  @P5 STG.E desc[UR16][R20.64+0x200], R25 ;  /* 0x0002001914005986 */ /* 0x0001ea000c101910 */
[----:B------:R-:W-:Y:S05]  /*4230*/  @!P0 BRA `(.L_x_79) ;  /* 0x0000000000048947 */ /* 0x000fea0003800000 */
[----:B------:R0:W5:Y:S02]  /*4240*/  LDG.E.LTC128B R149, desc[UR16][R12.64+0x220] ;  /* 0x000220100c957981 */ /* 0x000164000c1e1920 */
.L_x_79:
[----:B------:R-:W-:Y:S05]  /*4250*/  BSYNC B1 ;  /* 0x0000000000017941 */ /* 0x000fea0003800000 */
.L_x_78:
[----:B-----5:R-:W-:Y:S01]  /*4260*/  IMAD R5, R149, R106, RZ ;  /* 0x0000006a95057224 */ /* 0x020fe200078e02ff */
[----:B------:R-:W-:Y:S01]  /*4270*/  LOP3.LUT P5, RZ, R130, 0x2, RZ, 0xc0, !PT ;  /* 0x0000000282ff7812 */ /* 0x000fe200078ac0ff */
[----:B------:R-:W-:Y:S02]  /*4280*/  BSSY B1, `(.L_x_80) ;  /* 0x0000006000017945 */ /* 0x000fe40003800000 */
[----:B------:R-:W-:-:S05]  /*4290*/  IMAD R5, R26, R107, R5 ;  /* 0x0000006b1a057224 */ /* 0x000fca00078e0205 */
[----:B------:R0:W-:Y:S01]  /*42a0*/  @P0 STG.E desc[UR16][R6.64+0x220], R5 ;  /* 0x0002200506000986 */ /* 0x0001e2000c101910 */
[----:B------:R-:W-:-:S13]  /*42b0*/  ISETP.GT.AND P0, PT, R125, 0x88, P5 ;  /* 0x000000887d00780c */ /* 0x000fda0002f04270 */
[----:B0-----:R-:W-:Y:S05]  /*42c0*/  @!P0 BRA `(.L_x_81) ;  /* 0x0000000000048947 */ /* 0x001fea0003800000 */
[----:B------:R0:W5:Y:S02]  /*42d0*/  LDG.E.LTC128B R149, desc[UR16][R10.64+0x220] ;  /* 0x000220100a957981 */ /* 0x000164000c1e1920 */
.L_x_81:
[----:B------:R-:W-:Y:S05]  /*42e0*/  BSYNC B1 ;  /* 0x0000000000017941 */ /* 0x000fea0003800000 */
.L_x_80:
        /* <DEDUP_REMOVED lines=8> */
.L_x_83:
[----:B------:R-:W-:Y:S05]  /*4370*/  BSYNC B1 ;  /* 0x0000000000017941 */ /* 0x000fea0003800000 */
.L_x_82:
[----:B-----5:R-:W-:Y:S01]  /*4380*/  IMAD R5, R149, R106, RZ ;  /* 0x0000006a95057224 */ /* 0x020fe200078e02ff */
[----:B------:R-:W-:Y:S03]  /*4390*/  BSSY B1, `(.L_x_84) ;  /* 0x0000006000017945 */ /* 0x000fe60003800000 */
[----:B------:R-:W-:-:S05]  /*43a0*/  IMAD R5, R28, R107, R5 ;  /* 0x0000006b1c057224 */ /* 0x000fca00078e0205 */
[----:B------:R0:W-:Y:S01]  /*43b0*/  @P0 STG.E desc[UR16][R18.64+0x200], R5 ;  /* 0x0002000512000986 */ /* 0x0001e2000c101910 */
[----:B------:R-:W-:-:S13]  /*43c0*/  ISETP.GT.AND P0, PT, R125, 0x80, P4 ;  /* 0x000000807d00780c */ /* 0x000fda0002704270 */
[----:B0-----:R-:W-:Y:S05]  /*43d0*/  @!P0 BRA `(.L_x_85) ;  /* 0x0000000000048947 */ /* 0x001fea0003800000 */
[----:B------:R0:W5:Y:S02]  /*43e0*/  LDG.E.LTC128B R149, desc[UR16][R56.64+0x200] ;  /* 0x0002001038957981 */ /* 0x000164000c1e1920 */
.L_x_85:
[----:B------:R-:W-:Y:S05]  /*43f0*/  BSYNC B1 ;  /* 0x0000000000017941 */ /* 0x000fea0003800000 */
.L_x_84:
[----:B-----5:R-:W-:Y:S01]  /*4400*/  IMAD R6, R149, R106, RZ ;  /* 0x0000006a95067224 */ /* 0x020fe200078e02ff */
[----:B------:R-:W-:Y:S03]  /*4410*/  BSSY B1, `(.L_x_86) ;  /* 0x0000006000017945 */ /* 0x000fe60003800000 */
[----:B------:R-:W-:-:S05]  /*4420*/  IMAD R29, R29, R107, R6 ;  /* 0x0000006b1d1d7224 */ /* 0x000fca00078e0206 */
[----:B------:R0:W-:Y:S01]  /*4430*/  @P0 STG.E desc[UR16][R14.64+0x200], R29 ;  /* 0x0002001d0e000986 */ /* 0x0001e2000c101910 */
[----:B------:R-:W-:-:S13]  /*4440*/  ISETP.GT.AND P0, PT, R125, 0x88, P5 ;  /* 0x000000887d00780c */ /* 0x000fda0002f04270 */
[----:B0-----:R-:W-:Y:S05]  /*4450*/  @!P0 BRA `(.L_x_87) ;  /* 0x0000000000048947 */ /* 0x001fea0003800000 */
[----:B------:R0:W5:Y:S02]  /*4460*/  LDG.E.LTC128B R149, desc[UR16][R16.64+0x220] ;  /* 0x0002201010957981 */ /* 0x000164000c1e1920 */
.L_x_87:
[----:B------:R-:W-:Y:S05]  /*4470*/  BSYNC B1 ;  /* 0x0000000000017941 */ /* 0x000fea0003800000 */
.L_x_86:
[----:B-----5:R-:W-:Y:S01]  /*4480*/  IMAD R5, R149, R106, RZ ;  /* 0x0000006a95057224 */ /* 0x020fe200078e02ff */
[----:B------:R-:W-:Y:S01]  /*4490*/  ISETP.GT.AND P4, PT, R125, 0x88, P4 ;  /* 0x000000887d00780c */ /* 0x000fe20002784270 */
[----:B------:R-:W-:Y:S02]  /*44a0*/  BSSY B1, `(.L_x_88) ;  /* 0x0000005000017945 */ /* 0x000fe40003800000 */
[----:B------:R-:W-:-:S05]  /*44b0*/  IMAD R5, R30, R107, R5 ;  /* 0x0000006b1e057224 */ /* 0x000fca00078e0205 */
[----:B------:R0:W-:Y:S05]  /*44c0*/  @P0 STG.E desc[UR16][R22.64+0x220], R5 ;  /* 0x0002200516000986 */ /* 0x0001ea000c101910 */
[----:B------:R-:W-:Y:S05]  /*44d0*/  @!P4 BRA `(.L_x_89) ;  /* 0x000000000004c947 */ /* 0x000fea0003800000 */
[----:B------:R0:W5:Y:S02]  /*44e0*/  LDG.E.LTC128B R149, desc[UR16][R56.64+0x220] ;  /* 0x0002201038957981 */ /* 0x000164000c1e1920 */
.L_x_89:
[----:B------:R-:W-:Y:S05]  /*44f0*/  BSYNC B1 ;  /* 0x0000000000017941 */ /* 0x000fea0003800000 */
.L_x_88:
[----:B-----5:R-:W-:Y:S01]  /*4500*/  IMAD R6, R149, R106, RZ ;  /* 0x0000006a95067224 */ /* 0x020fe200078e02ff */
[----:B------:R-:W-:Y:S01]  /*4510*/  LOP3.LUT P5, RZ, R130, 0x10, RZ, 0xc0, !PT ;  /* 0x0000001082ff7812 */ /* 0x000fe200078ac0ff */
[----:B------:R-:W-:Y:S02]  /*4520*/  BSSY B1, `(.L_x_90) ;  /* 0x0000006000017945 */ /* 0x000fe40003800000 */
[----:B------:R-:W-:Y:S01]  /*4530*/  IMAD R31, R31, R107, R6 ;  /* 0x0000006b1f1f7224 */ /* 0x000fe200078e0206 */
[----:B------:R-:W-:-:S04]  /*4540*/  ISETP.GT.AND P0, PT, R125, 0x80, P5 ;  /* 0x000000807d00780c */ /* 0x000fc80002f04270 */
[----:B------:R0:W-:Y:S09]  /*4550*/  @P4 STG.E desc[UR16][R14.64+0x220], R31 ;  /* 0x0002201f0e004986 */ /* 0x0001f2000c101910 */
[----:B------:R-:W-:Y:S05]  /*4560*/  @!P0 BRA `(.L_x_91) ;  /* 0x0000000000048947 */ /* 0x000fea0003800000 */
[----:B------:R0:W5:Y:S02]  /*4570*/  LDG.E.LTC128B R149, desc[UR16][R62.64+0x200] ;  /* 0x000200103e957981 */ /* 0x000164000c1e1920 */
.L_x_91:
[----:B------:R-:W-:Y:S05]  /*4580*/  BSYNC B1 ;  /* 0x0000000000017941 */ /* 0x000fea0003800000 */
.L_x_90:
[----:B0----5:R-:W-:Y:S01]  /*4590*/  IMAD R5, R149, R106, RZ ;  /* 0x0000006a95057224 */ /* 0x021fe200078e02ff */
[----:B------:R-:W-:Y:S01]  /*45a0*/  LOP3.LUT P4, RZ, R130, 0x200, RZ, 0xc0, !PT ;  /* 0x0000020082ff7812 */ /* 0x000fe2000788c0ff */
[----:B------:R-:W-:Y:S02]  /*45b0*/  BSSY B1, `(.L_x_92) ;  /* 0x0000006000017945 */ /* 0x000fe40003800000 */
[----:B------:R-:W-:-:S05]  /*45c0*/  IMAD R5, R32, R107, R5 ;  /* 0x0000006b20057224 */ /* 0x000fca00078e0205 */
[----:B------:R0:W-:Y:S01]  /*45d0*/  @P0 STG.E desc[UR16][R88.64+0x200], R5 ;  /* 0x0002000558000986 */ /* 0x0001e2000c101910 */
[----:B------:R-:W-:-:S13]  /*45e0*/  ISETP.GT.AND P0, PT, R125, 0x80, P4 ;  /* 0x000000807d00780c */ /* 0x000fda0002704270 */
[----:B0-----:R-:W-:Y:S05]  /*45f0*/  @!P0 BRA `(.L_x_93) ;  /* 0x0000000000048947 */ /* 0x001fea0003800000 */
[----:B------:R0:W5:Y:S02]  /*4600*/  LDG.E.LTC128B R149, desc[UR16][R58.64+0x200] ;  /* 0x000200103a957981 */ /* 0x000164000c1e1920 */
.L_x_93:
[----:B------:R-:W-:Y:S05]  /*4610*/  BSYNC B1 ;  /* 0x0000000000017941 */ /* 0x000fea0003800000 */
.L_x_92:
[----:B-----5:R-:W-:Y:S01]  /*4620*/  IMAD R6, R149, R106, RZ ;  /* 0x0000006a95067224 */ /* 0x020fe200078e02ff */
[----:B------:R-:W-:Y:S03]  /*4630*/  BSSY B1, `(.L_x_94) ;  /* 0x0000006000017945 */ /* 0x000fe60003800000 */
[----:B------:R-:W-:-:S05]  /*4640*/  IMAD R33, R33, R107, R6 ;  /* 0x0000006b21217224 */ /* 0x000fca00078e0206 */
[----:B------:R0:W-:Y:S01]  /*4650*/  @P0 STG.E desc[UR16][R60.64+0x200], R33 ;  /* 0x000200213c000986 */ /* 0x0001e2000c101910 */
[----:B------:R-:W-:-:S13]  /*4660*/  ISETP.GT.AND P0, PT, R125, 0x88, P5 ;  /* 0x000000887d00780c */ /* 0x000fda0002f04270 */
[----:B0-----:R-:W-:Y:S05]  /*4670*/  @!P0 BRA `(.L_x_95) ;  /* 0x0000000000048947 */ /* 0x001fea0003800000 */
[----:B------:R0:W5:Y:S02]  /*4680*/  LDG.E.LTC128B R149, desc[UR16][R62.64+0x220] ;  /* 0x000220103e957981 */ /* 0x000164000c1e1920 */
.L_x_95:
[----:B------:R-:W-:Y:S05]  /*4690*/  BSYNC B1 ;  /* 0x0000000000017941 */ /* 0x000fea0003800000 */
.L_x_94:
[----:B-----5:R-:W-:Y:S01]  /*46a0*/  IMAD R5, R149, R106, RZ ;  /* 0x0000006a95057224 */ /* 0x020fe200078e02ff */
[----:B------:R-:W-:Y:S03]  /*46b0*/  BSSY B1, `(.L_x_96) ;  /* 0x0000006000017945 */ /* 0x000fe60003800000 */
[----:B------:R-:W-:-:S05]  /*46c0*/  IMAD R5, R34, R107, R5 ;  /* 0x0000006b22057224 */ /* 0x000fca00078e0205 */
[----:B------:R0:W-:Y:S01]  /*46d0*/  @P0 STG.E desc[UR16][R88.64+0x220], R5 ;  /* 0x0002200558000986 */ /* 0x0001e2000c101910 */
[----:B------:R-:W-:-:S13]  /*46e0*/  ISETP.GT.AND P0, PT, R125, 0x88, P4 ;  /* 0x000000887d00780c */ /* 0x000fda0002704270 */
[----:B0-----:R-:W-:Y:S05]  /*46f0*/  @!P0 BRA `(.L_x_97) ;  /* 0x0000000000048947 */ /* 0x001fea0003800000 */
[----:B------:R0:W5:Y:S02]  /*4700*/  LDG.E.LTC128B R149, desc[UR16][R58.64+0x220] ;  /* 0x000220103a957981 */ /* 0x000164000c1e1920 */
.L_x_97:
[----:B------:R-:W-:Y:S05]  /*4710*/  BSYNC B1 ;  /* 0x0000000000017941 */ /* 0x000fea0003800000 */
.L_x_96:
        /* <DEDUP_REMOVED lines=8> */
.L_x_99:
[----:B------:R-:W-:Y:S05]  /*47a0*/  BSYNC B1 ;  /* 0x0000000000017941 */ /* 0x000fea0003800000 */
.L_x_98:
        /* <DEDUP_REMOVED lines=8> */
.L_x_101:
[----:B------:R-:W-:Y:S05]  /*4830*/  BSYNC B1 ;  /* 0x0000000000017941 */ /* 0x000fea0003800000 */
.L_x_100:
[----:B-----5:R-:W-:Y:S01]  /*4840*/  IMAD R6, R149, R106, RZ ;  /* 0x0000006a95067224 */ /* 0x020fe200078e02ff */
[----:B------:R-:W-:Y:S03]  /*4850*/  BSSY B1, `(.L_x_102) ;  /* 0x0000006000017945 */ /* 0x000fe60003800000 */
[----:B------:R-:W-:-:S05]  /*4860*/  IMAD R37, R37, R107, R6 ;  /* 0x0000006b25257224 */ /* 0x000fca00078e0206 */
[----:B------:R0:W-:Y:S01]  /*4870*/  @P0 STG.E desc[UR16][R66.64+0x200], R37 ;  /* 0x0002002542000986 */ /* 0x0001e2000c101910 */
[----:B------:R-:W-:-:S13]  /*4880*/  ISETP.GT.AND P0, PT, R125, 0x88, P5 ;  /* 0x000000887d00780c */ /* 0x000fda0002f04270 */
[----:B0-----:R-:W-:Y:S05]  /*4890*/  @!P0 BRA `(.L_x_103) ;  /* 0x0000000000048947 */ /* 0x001fea0003800000 */
[----:B------:R0:W5:Y:S02]  /*48a0*/  LDG.E.LTC128B R149, desc[UR16][R92.64+0x220] ;  /* 0x000220105c957981 */ /* 0x000164000c1e1920 */
.L_x_103:
[----:B------:R-:W-:Y:S05]  /*48b0*/  BSYNC B1 ;  /* 0x0000000000017941 */ /* 0x000fea0003800000 */
.L_x_102:
[----:B-----5:R-:W-:Y:S01]  /*48c0*/  IMAD R5, R149, R106, RZ ;  /* 0x0000006a95057224 */ /* 0x020fe200078e02ff */
[----:B------:R-:W-:Y:S03]  /*48d0*/  BSSY B1, `(.L_x_104) ;  /* 0x0000006000017945 */ /* 0x000fe60003800000 */
[----:B------:R-:W-:-:S05]  /*48e0*/  IMAD R5, R38, R107, R5 ;  /* 0x0000006b26057224 */ /* 0x000fca00078e0205 */
[----:B------:R0:W-:Y:S01]  /*48f0*/  @P0 STG.E desc[UR16][R64.64+0x220], R5 ;  /* 0x0002200540000986 */ /* 0x0001e2000c101910 */
[----:B------:R-:W-:-:S13]  /*4900*/  ISETP.GT.AND P0, PT, R125, 0x88, P4 ;  /* 0x000000887d00780c */ /* 0x000fda0002704270 */
[----:B0-----:R-:W-:Y:S05]  /*4910*/  @!P0 BRA `(.L_x_105) ;  /* 0x0000000000048947 */ /* 0x001fea0003800000 */
[----:B------:R0:W5:Y:S02]  /*4920*/  LDG.E.LTC128B R149, desc[UR16][R90.64+0x220] ;  /* 0x000220105a957981 */ /* 0x000164000c1e1920 */
.L_x_105:
[----:B------:R-:W-:Y:S05]  /*4930*/  BSYNC B1 ;  /* 0x0000000000017941 */ /* 0x000fea0003800000 */
.L_x_104:
        /* <DEDUP_REMOVED lines=8> */
.L_x_107:
[----:B------:R-:W-:Y:S05]  /*49c0*/  BSYNC B1 ;  /* 0x0000000000017941 */ /* 0x000fea0003800000 */
.L_x_106:
        /* <DEDUP_REMOVED lines=8> */
.L_x_109:
[----:B------:R-:W-:Y:S05]  /*4a50*/  BSYNC B1 ;  /* 0x0000000000017941 */ /* 0x000fea0003800000 */
.L_x_108:
[----:B-----5:R-:W-:Y:S01]  /*4a60*/  IMAD R6, R149, R106, RZ ;  /* 0x0000006a95067224 */ /* 0x020fe200078e02ff */
[----:B------:R-:W-:Y:S03]  /*4a70*/  BSSY B1, `(.L_x_110) ;  /* 0x0000006000017945 */ /* 0x000fe60003800000 */
[----:B------:R-:W-:-:S05]  /*4a80*/  IMAD R41, R41, R107, R6 ;  /* 0x0000006b29297224 */ /* 0x000fca00078e0206 */
[----:B------:R0:W-:Y:S01]  /*4a90*/  @P0 STG.E desc[UR16][R70.64+0x200], R41 ;  /* 0x0002002946000986 */ /* 0x0001e2000c101910 */
[----:B------:R-:W-:-:S13]  /*4aa0*/  ISETP.GT.AND P0, PT, R125, 0x88, P5 ;  /* 0x000000887d00780c */ /* 0x000fda0002f04270 */
[----:B0-----:R-:W-:Y:S05]  /*4ab0*/  @!P0 BRA `(.L_x_111) ;  /* 0x0000000000048947 */ /* 0x001fea0003800000 */
[----:B------:R0:W5:Y:S02]  /*4ac0*/  LDG.E.LTC128B R149, desc[UR16][R96.64+0x220] ;  /* 0x0002201060957981 */ /* 0x000164000c1e1920 */
.L_x_111:
[----:B------:R-:W-:Y:S05]  /*4ad0*/  BSYNC B1 ;  /* 0x0000000000017941 */ /* 0x000fea0003800000 */
.L_x_110:
[----:B-----5:R-:W-:Y:S01]  /*4ae0*/  IMAD R5, R149, R106, RZ ;  /* 0x0000006a95057224 */ /* 0x020fe200078e02ff */
[----:B------:R-:W-:Y:S03]  /*4af0*/  BSSY B1, `(.L_x_112) ;  /* 0x0000006000017945 */ /* 0x000fe60003800000 */
[----:B------:R-:W-:-:S05]  /*4b00*/  IMAD R5, R42, R107, R5 ;  /* 0x0000006b2a057224 */ /* 0x000fca00078e0205 */
[----:B------:R0:W-:Y:S01]  /*4b10*/  @P0 STG.E desc[UR16][R68.64+0x220], R5 ;  /* 0x0002200544000986 */ /* 0x0001e2000c101910 */
[----:B------:R-:W-:-:S13]  /*4b20*/  ISETP.GT.AND P0, PT, R125, 0x88, P4 ;  /* 0x000000887d00780c */ /* 0x000fda0002704270 */
[----:B0-----:R-:W-:Y:S05]  /*4b30*/  @!P0 BRA `(.L_x_113) ;  /* 0x0000000000048947 */ /* 0x001fea0003800000 */
[----:B------:R0:W5:Y:S02]  /*4b40*/  LDG.E.LTC128B R149, desc[UR16][R94.64+0x220] ;  /* 0x000220105e957981 */ /* 0x000164000c1e1920 */
.L_x_113:
[----:B------:R-:W-:Y:S05]  /*4b50*/  BSYNC B1 ;  /* 0x0000000000017941 */ /* 0x000fea0003800000 */
.L_x_112:
[----:B-----5:R-:W-:Y:S01]  /*4b60*/  IMAD R6, R149, R106, RZ ;  /* 0x0000006a95067224 */ /* 0x020fe200078e02ff */
[----:B------:R-:W-:Y:S03]  /*4b70*/  BSSY B1, `(.L_x_114) ;  /* 0x0000006000017945 */ /* 0x000fe60003800000 */
[----:B------:R-:W-:-:S05]  /*4b80*/  IMAD R43, R43, R107, R6 ;  /* 0x0000006b2b2b7224 */ /* 0x000fca00078e0206 */
[----:B------:R0:W-:Y:S01]  /*4b90*/  @P0 STG.E desc[UR16][R70.64+0x220], R43 ;  /* 0x0002202b46000986 */ /* 0x0001e2000c101910 */
[----:B------:R-:W-:-:S13]  /*4ba0*/  ISETP.GT.AND P0, PT, R125, 0x80, P3 ;  /* 0x000000807d00780c */ /* 0x000fda0001f04270 */
[----:B0-----:R-:W-:Y:S05]  /*4bb0*/  @!P0 BRA `(.L_x_115) ;  /* 0x0000000000048947 */ /* 0x001fea0003800000 */
[----:B------:R0:W5:Y:S02]  /*4bc0*/  LDG.E.LTC128B R149, desc[UR16][R108.64+0x200] ;  /* 0x000200106c957981 */ /* 0x000164000c1e1920 */
.L_x_115:
[----:B------:R-:W-:Y:S05]  /*4bd0*/  BSYNC B1 ;  /* 0x0000000000017941 */ /* 0x000fea0003800000 */
.L_x_114:
[----:B-----5:R-:W-:Y:S01]  /*4be0*/  IMAD R5, R149, R106, RZ ;  /* 0x0000006a95057224 */ /* 0x020fe200078e02ff */
[----:B------:R-:W-:Y:S01]  /*4bf0*/  ISETP.NE.AND P4, PT, R128, RZ, PT ;  /* 0x000000ff8000720c */ /* 0x000fe20003f85270 */
[----:B------:R-:W-:Y:S02]  /*4c00*/  BSSY B1, `(.L_x_116) ;  /* 0x0000006000017945 */ /* 0x000fe40003800000 */
[----:B------:R-:W-:-:S05]  /*4c10*/  IMAD R5, R44, R107, R5 ;  /* 0x0000006b2c057224 */ /* 0x000fca00078e0205 */
[----:B------:R0:W-:Y:S01]  /*4c20*/  @P0 STG.E desc[UR16][R72.64+0x200], R5 ;  /* 0x0002000548000986 */ /* 0x0001e2000c101910 */
[----:B------:R-:W-:-:S13]  /*4c30*/  ISETP.GT.AND P0, PT, R125, 0x80, P4 ;  /* 0x000000807d00780c */ /* 0x000fda0002704270 */
[----:B0-----:R-:W-:Y:S05]  /*4c40*/  @!P0 BRA `(.L_x_117) ;  /* 0x0000000000048947 */ /* 0x001fea0003800000 */
[----:B------:R0:W5:Y:S02]  /*4c50*/  LDG.E.LTC128B R149, desc[UR16][R110.64+0x200] ;  /* 0x000200106e957981 */ /* 0x000164000c1e1920 */
.L_x_117:
[----:B------:R-:W-:Y:S05]  /*4c60*/  BSYNC B1 ;  /* 0x0000000000017941 */ /* 0x000fea0003800000 */
.L_x_116:
[----:B-----5:R-:W-:Y:S01]  /*4c70*/  IMAD R6, R149, R106, RZ ;  /* 0x0000006a95067224 */ /* 0x020fe200078e02ff */
[----:B------:R-:W-:Y:S01]  /*4c80*/  ISETP.GT.AND P3, PT, R125, 0x88, P3 ;  /* 0x000000887d00780c */ /* 0x000fe20001f64270 */
[----:B------:R-:W-:Y:S02]  /*4c90*/  BSSY B1, `(.L_x_118) ;  /* 0x0000005000017945 */ /* 0x000fe40003800000 */
[----:B------:R-:W-:-:S05]  /*4ca0*/  IMAD R45, R45, R107, R6 ;  /* 0x0000006b2d2d7224 */ /* 0x000fca00078e0206 */
[----:B------:R0:W-:Y:S05]  /*4cb0*/  @P0 STG.E desc[UR16][R74.64+0x200], R45 ;  /* 0x0002002d4a000986 */ /* 0x0001ea000c101910 */
[----:B------:R-:W-:Y:S05]  /*4cc0*/  @!P3 BRA `(.L_x_119) ;  /* 0x000000000004b947 */ /* 0x000fea0003800000 */
[----:B------:R0:W5:Y:S02]  /*4cd0*/  LDG.E.LTC128B R149, desc[UR16][R108.64+0x220] ;  /* 0x000220106c957981 */ /* 0x000164000c1e1920 */
.L_x_119:
[----:B------:R-:W-:Y:S05]  /*4ce0*/  BSYNC B1 ;  /* 0x0000000000017941 */ /* 0x000fea0003800000 */
.L_x_118:
[----:B-----5:R-:W-:Y:S01]  /*4cf0*/  IMAD R5, R149, R106, RZ ;  /* 0x0000006a95057224 */ /* 0x020fe200078e02ff */
[----:B------:R-:W-:Y:S01]  /*4d00*/  ISETP.GT.AND P0, PT, R125, 0x88, P4 ;  /* 0x000000887d00780c */ /* 0x000fe20002704270 */
[----:B------:R-:W-:Y:S02]  /*4d10*/  BSSY B1, `(.L_x_120) ;  /* 0x0000005000017945 */ /* 0x000fe40003800000 */
[----:B------:R-:W-:-:S05]  /*4d20*/  IMAD R5, R46, R107, R5 ;  /* 0x0000006b2e057224 */ /* 0x000fca00078e0205 */
[----:B------:R0:W-:Y:S05]  /*4d30*/  @P3 STG.E desc[UR16][R72.64+0x220], R5 ;  /* 0x0002200548003986 */ /* 0x0001ea000c101910 */
[----:B------:R-:W-:Y:S05]  /*4d40*/  @!P0 BRA `(.L_x_121) ;  /* 0x0000000000048947 */ /* 0x000fea0003800000 */
[----:B------:R0:W5:Y:S02]  /*4d50*/  LDG.E.LTC128B R149, desc[UR16][R110.64+0x220] ;  /* 0x000220106e957981 */ /* 0x000164000c1e1920 */
.L_x_121:
[----:B------:R-:W-:Y:S05]  /*4d60*/  BSYNC B1 ;  /* 0x0000000000017941 */ /* 0x000fea0003800000 */
.L_x_120:
[----:B-----5:R-:W-:Y:S01]  /*4d70*/  IMAD R6, R149, R106, RZ ;  /* 0x0000006a95067224 */ /* 0x020fe200078e02ff */
[----:B------:R-:W-:Y:S01]  /*4d80*/  ISETP.GT.AND P3, PT, R125, 0x80, P2 ;  /* 0x000000807d00780c */ /* 0x000fe20001764270 */
[----:B------:R-:W-:Y:S02]  /*4d90*/  BSSY B1, `(.L_x_122) ;  /* 0x0000005000017945 */ /* 0x000fe40003800000 */
[----:B------:R-:W-:-:S05]  /*4da0*/  IMAD R47, R47, R107, R6 ;  /* 0x0000006b2f2f7224 */ /* 0x000fca00078e0206 */
[----:B------:R0:W-:Y:S05]  /*4db0*/  @P0 STG.E desc[UR16][R74.64+0x220], R47 ;  /* 0x0002202f4a000986 */ /* 0x0001ea000c101910 */
[----:B------:R-:W-:Y:S05]  /*4dc0*/  @!P3 BRA `(.L_x_123) ;  /* 0x000000000004b947 */ /* 0x000fea0003800000 */
[----:B------:R0:W5:Y:S02]  /*4dd0*/  LDG.E.LTC128B R149, desc[UR16][R134.64+0x200] ;  /* 0x0002001086957981 */ /* 0x000164000c1e1920 */
.L_x_123:
[----:B------:R-:W-:Y:S05]  /*4de0*/  BSYNC B1 ;  /* 0x0000000000017941 */ /* 0x000fea0003800000 */
.L_x_122:
[----:B0----5:R-:W-:Y:S01]  /*4df0*/  IMAD R5, R149, R106, RZ ;  /* 0x0000006a95057224 */ /* 0x021fe200078e02ff */
[----:B------:R-:W-:Y:S01]  /*4e00*/  ISETP.NE.AND P4, PT, R129, RZ, PT ;  /* 0x000000ff8100720c */ /* 0x000fe20003f85270 */
[----:B------:R-:W-:Y:S02]  /*4e10*/  BSSY B1, `(.L_x_124) ;  /* 0x0000006000017945 */ /* 0x000fe40003800000 */
[----:B------:R-:W-:Y:S01]  /*4e20*/  IMAD R5, R48, R107, R5 ;  /* 0x0000006b30057224 */ /* 0x000fe200078e0205 */
[----:B------:R-:W-:-:S04]  /*4e30*/  ISETP.GT.AND P0, PT, R125, 0x80, P4 ;  /* 0x000000807d00780c */ /* 0x000fc80002704270 */
[----:B------:R0:W-:Y:S09]  /*4e40*/  @P3 STG.E desc[UR16][R76.64+0x200], R5 ;  /* 0x000200054c003986 */ /* 0x0001f2000c101910 */
[----:B------:R-:W-:Y:S05]  /*4e50*/  @!P0 BRA `(.L_x_125) ;  /* 0x0000000000048947 */ /* 0x000fea0003800000 */
[----:B------:R0:W5:Y:S02]  /*4e60*/  LDG.E.LTC128B R149, desc[UR16][R138.64+0x200] ;  /* 0x000200108a957981 */ /* 0x000164000c1e1920 */
.L_x_125:
[----:B------:R-:W-:Y:S05]  /*4e70*/  BSYNC B1 ;  /* 0x0000000000017941 */ /* 0x000fea0003800000 */
.L_x_124:
[----:B-----5:R-:W-:Y:S01]  /*4e80*/  IMAD R6, R149, R106, RZ ;  /* 0x0000006a95067224 */ /* 0x020fe200078e02ff */
[----:B------:R-:W-:Y:S01]  /*4e90*/  ISETP.GT.AND P2, PT, R125, 0x88, P2 ;  /* 0x000000887d00780c */ /* 0x000fe20001744270 */
[----:B------:R-:W-:Y:S02]  /*4ea0*/  BSSY B1, `(.L_x_126) ;  /* 0x0000005000017945 */ /* 0x000fe40003800000 */
[----:B------:R-:W-:-:S05]  /*4eb0*/  IMAD R49, R49, R107, R6 ;  /* 0x0000006b31317224 */ /* 0x000fca00078e0206 */
[----:B------:R0:W-:Y:S05]  /*4ec0*/  @P0 STG.E desc[UR16][R78.64+0x200], R49 ;  /* 0x000200314e000986 */ /* 0x0001ea000c101910 */
[----:B------:R-:W-:Y:S05]  /*4ed0*/  @!P2 BRA `(.L_x_127) ;  /* 0x000000000004a947 */ /* 0x000fea0003800000 */
[----:B------:R0:W5:Y:S02]  /*4ee0*/  LDG.E.LTC128B R149, desc[UR16][R134.64+0x220] ;  /* 0x0002201086957981 */ /* 0x000164000c1e1920 */
.L_x_127:
[----:B------:R-:W-:Y:S05]  /*4ef0*/  BSYNC B1 ;  /* 0x0000000000017941 */ /* 0x000fea0003800000 */
.L_x_126:
[----:B0----5:R-:W-:Y:S01]  /*4f00*/  IMAD R5, R149, R106, RZ ;  /* 0x0000006a95057224 */ /* 0x021fe200078e02ff */
[----:B------:R-:W-:Y:S01]  /*4f10*/  ISETP.GT.AND P0, PT, R125, 0x88, P4 ;  /* 0x000000887d00780c */ /* 0x000fe20002704270 */
[----:B------:R-:W-:Y:S02]  /*4f20*/  BSSY B1, `(.L_x_128) ;  /* 0x0000005000017945 */ /* 0x000fe40003800000 */
[----:B------:R-:W-:-:S05]  /*4f30*/  IMAD R5, R50, R107, R5 ;  /* 0x0000006b32057224 */ /* 0x000fca00078e0205 */
[----:B------:R0:W-:Y:S05]  /*4f40*/  @P2 STG.E desc[UR16][R76.64+0x220], R5 ;  /* 0x000220054c002986 */ /* 0x0001ea000c101910 */
[----:B------:R-:W-:Y:S05]  /*4f50*/  @!P0 BRA `(.L_x_129) ;  /* 0x0000000000048947 */ /* 0x000fea0003800000 */
[----:B------:R0:W5:Y:S02]  /*4f60*/  LDG.E.LTC128B R149, desc[UR16][R138.64+0x220] ;  /* 0x000220108a957981 */ /* 0x000164000c1e1920 */
.L_x_129:
[----:B------:R-:W-:Y:S05]  /*4f70*/  BSYNC B1 ;  /* 0x0000000000017941 */ /* 0x000fea0003800000 */
.L_x_128:
[----:B-----5:R-:W-:Y:S01]  /*4f80*/  IMAD R6, R149, R106, RZ ;  /* 0x0000006a95067224 */ /* 0x020fe200078e02ff */
[----:B------:R-:W-:Y:S01]  /*4f90*/  ISETP.GT.AND P2, PT, R125, 0x80, P1 ;  /* 0x000000807d00780c */ /* 0x000fe20000f44270 */
[----:B------:R-:W-:Y:S02]  /*4fa0*/  BSSY B1, `(.L_x_130) ;  /* 0x0000005000017945 */ /* 0x000fe40003800000 */
[----:B------:R-:W-:-:S05]  /*4fb0*/  IMAD R51, R51, R107, R6 ;  /* 0x0000006b33337224 */ /* 0x000fca00078e0206 */
[----:B------:R0:W-:Y:S05]  /*4fc0*/  @P0 STG.E desc[UR16][R78.64+0x220], R51 ;  /* 0x000220334e000986 */ /* 0x0001ea000c101910 */
[----:B------:R-:W-:Y:S05]  /*4fd0*/  @!P2 BRA `(.L_x_131) ;  /* 0x000000000004a947 */ /* 0x000fea0003800000 */
[----:B------:R0:W5:Y:S02]  /*4fe0*/  LDG.E.LTC128B R149, desc[UR16][R98.64+0x200] ;  /* 0x0002001062957981 */ /* 0x000164000c1e1920 */
.L_x_131:
[----:B------:R-:W-:Y:S05]  /*4ff0*/  BSYNC B1 ;  /* 0x0000000000017941 */ /* 0x000fea0003800000 */
.L_x_130:
[----:B0----5:R-:W-:Y:S01]  /*5000*/  IMAD R5, R149, R106, RZ ;  /* 0x0000006a95057224 */ /* 0x021fe200078e02ff */
[----:B------:R-:W-:Y:S01]  /*5010*/  ISETP.GT.AND P0, PT, R125, 0x80, P6 ;  /* 0x000000807d00780c */ /* 0x000fe20003704270 */
[----:B------:R-:W-:Y:S02]  /*5020*/  BSSY B1, `(.L_x_132) ;  /* 0x0000005000017945 */ /* 0x000fe40003800000 */
[----:B------:R-:W-:-:S05]  /*5030*/  IMAD R5, R52, R107, R5 ;  /* 0x0000006b34057224 */ /* 0x000fca00078e0205 */
[----:B------:R0:W-:Y:S05]  /*5040*/  @P2 STG.E desc[UR16][R80.64+0x200], R5 ;  /* 0x0002000550002986 */ /* 0x0001ea000c101910 */
[----:B------:R-:W-:Y:S05]  /*5050*/  @!P0 BRA `(.L_x_133) ;  /* 0x0000000000048947 */ /* 0x000fea0003800000 */
[----:B------:R0:W5:Y:S02]  /*5060*/  LDG.E.LTC128B R149, desc[UR16][R100.64+0x200] ;  /* 0x0002001064957981 */ /* 0x000164000c1e1920 */
.L_x_133:
[----:B------:R-:W-:Y:S05]  /*5070*/  BSYNC B1 ;  /* 0x0000000000017941 */ /* 0x000fea0003800000 */
.L_x_132:
[----:B-----5:R-:W-:Y:S01]  /*5080*/  IMAD R6, R149, R106, RZ ;  /* 0x0000006a95067224 */ /* 0x020fe200078e02ff */
[----:B------:R-:W-:Y:S01]  /*5090*/  ISETP.GT.AND P1, PT, R125, 0x88, P1 ;  /* 0x000000887d00780c */ /* 0x000fe20000f24270 */
[----:B------:R-:W-:Y:S02]  /*50a0*/  BSSY B1, `(.L_x_134) ;  /* 0x0000005000017945 */ /* 0x000fe40003800000 */
[----:B------:R-:W-:-:S05]  /*50b0*/  IMAD R53, R53, R107, R6 ;  /* 0x0000006b35357224 */ /* 0x000fca00078e0206 */
[----:B------:R0:W-:Y:S05]  /*50c0*/  @P0 STG.E desc[UR16][R8.64+0x200], R53 ;  /* 0x0002003508000986 */ /* 0x0001ea000c101910 */
[----:B------:R-:W-:Y:S05]  /*50d0*/  @!P1 BRA `(.L_x_135) ;  /* 0x0000000000049947 */ /* 0x000fea0003800000 */
[----:B------:R0:W5:Y:S02]  /*50e0*/  LDG.E.LTC128B R149, desc[UR16][R98.64+0x220] ;  /* 0x0002201062957981 */ /* 0x000164000c1e1920 */
.L_x_135:
[----:B------:R-:W-:Y:S05]  /*50f0*/  BSYNC B1 ;  /* 0x0000000000017941 */ /* 0x000fea0003800000 */
.L_x_134:
[----:B0----5:R-:W-:Y:S01]  /*5100*/  IMAD R5, R149, R106, RZ ;  /* 0x0000006a95057224 */ /* 0x021fe200078e02ff */
[----:B------:R-:W-:Y:S01]  /*5110*/  ISETP.GT.AND P0, PT, R125, 0x88, P6 ;  /* 0x000000887d00780c */ /* 0x000fe20003704270 */
[----:B------:R-:W-:Y:S02]  /*5120*/  BSSY B1, `(.L_x_136) ;  /* 0x0000005000017945 */ /* 0x000fe40003800000 */
[----:B------:R-:W-:-:S05]  /*5130*/  IMAD R5, R54, R107, R5 ;  /* 0x0000006b36057224 */ /* 0x000fca00078e0205 */
[----:B------:R0:W-:Y:S05]  /*5140*/  @P1 STG.E desc[UR16][R80.64+0x220], R5 ;  /* 0x0002200550001986 */ /* 0x0001ea000c101910 */
[----:B------:R-:W-:Y:S05]  /*5150*/  @!P0 BRA `(.L_x_137) ;  /* 0x0000000000048947 */ /* 0x000fea0003800000 */
[----:B------:R0:W5:Y:S02]  /*5160*/  LDG.E.LTC128B R149, desc[UR16][R100.64+0x220] ;  /* 0x0002201064957981 */ /* 0x000164000c1e1920 */
.L_x_137:
[----:B------:R-:W-:Y:S05]  /*5170*/  BSYNC B1 ;  /* 0x0000000000017941 */ /* 0x000fea0003800000 */
.L_x_136:
[----:B-----5:R-:W-:-:S04]  /*5180*/  IMAD R6, R149, R106, RZ ;  /* 0x0000006a95067224 */ /* 0x020fc800078e02ff */
[----:B------:R-:W-:Y:S01]  /*5190*/  IMAD R55, R55, R107, R6 ;  /* 0x0000006b37377224 */ /* 0x000fe200078e0206 */
[----:B------:R-:W-:Y:S06]  /*51a0*/  @!P0 BRA `(.L_x_138) ;  /* 0x0000001000988947 */ /* 0x000fec0003800000 */
[----:B------:R0:W-:Y:S01]  /*51b0*/  STG.E desc[UR16][R8.64+0x220], R55 ;  /* 0x0002203708007986 */ /* 0x0001e2000c101910 */
[----:B------:R-:W-:Y:S05]  /*51c0*/  BRA `(.L_x_138) ;  /* 0x0000001000907947 */ /* 0x000fea0003800000 */
.L_x_23:
[----:B------:R-:W-:Y:S01]  /*51d0*/  ISETP.GT.AND P6, PT, R126, 0x1, PT ;  /* 0x000000017e00780c */ /* 0x000fe20003fc4270 */
[----:B------:R-:W-:Y:S01]  /*51e0*/  ULDC.64 UR8, c[0x0][0x6c0] ;  /* 0x0001b00000087ab9 */ /* 0x000fe20000000a00 */
[-C--:B--2---:R-:W-:Y:S01]  /*51f0*/  IMAD R5, R56, R107.reuse, RZ ;  /* 0x0000006b38057224 */ /* 0x084fe200078e02ff */
[----:B------:R-:W-:Y:S01]  /*5200*/  LEA R6, P3, R12, UR8, 0x2 ;  /* 0x000000080c067c11 */ /* 0x000fe2000f8610ff */
[-C--:B------:R-:W-:Y:S01]  /*5210*/  IMAD R57, R57, R107.reuse, RZ ;  /* 0x0000006b39397224 */ /* 0x080fe200078e02ff */
[----:B------:R-:W-:Y:S01]  /*5220*/  ISETP.GT.AND P1, PT, R125, RZ, P6 ;  /* 0x000000ff7d00720c */ /* 0x000fe20003724270 */
[-C--:B------:R-:W-:Y:S01]  /*5230*/  IMAD R13, R58, R107.reuse, RZ ;  /* 0x0000006b3a0d7224 */ /* 0x080fe200078e02ff */
[----:B------:R-:W-:Y:S01]  /*5240*/  LEA.HI.X R7, R12, UR9, R19, 0x2, P3 ;  /* 0x000000090c077c11 */ /* 0x000fe200098f1413 */
[----:B------:R-:W-:Y:S01]  /*5250*/  IMAD R59, R59, R107, RZ ;  /* 0x0000006b3b3b7224 */ /* 0x000fe200078e02ff */
[----:B------:R-:W-:Y:S01]  /*5260*/  LEA R10, P4, R8, R6, 0x2 ;  /* 0x00000006080a7211 */ /* 0x000fe200078810ff */
[----:B------:R-:W-:Y:S01]  /*5270*/  USHF.L.U32 UR9, UR18, 0x2, URZ ;  /* 0x0000000212097899 */ /* 0x000fe2000800063f */
[----:B------:R-:W-:Y:S01]  /*5280*/  ISETP.GT.AND P5, PT, R126, 0x8, PT ;  /* 0x000000087e00780c */ /* 0x000fe20003fa4270 */
[----:B------:R0:W-:Y:S01]  /*5290*/  @P2 STG.E desc[UR16][R6.64], R5 ;  /* 0x0000000506002986 */ /* 0x0001e2000c101910 */
[C---:B------:R-:W-:Y:S01]  /*52a0*/  LEA.HI.X R11, R8.reuse, R7, R9, 0x2, P4 ;  /* 0x00000007080b7211 */ /* 0x040fe200020f1409 */
[----:B------:R-:W-:Y:S01]  /*52b0*/  IMAD R9, R9, 0x1c, RZ ;  /* 0x0000001c09097824 */ /* 0x000fe200078e02ff */
[C---:B------:R-:W-:Y:S01]  /*52c0*/  ISETP.GT.AND P3, PT, R125.reuse, 0x8, P0 ;  /* 0x000000087d00780c */ /* 0x040fe20000764270 */
[----:B------:R-:W-:Y:S01]  /*52d0*/  USHF.L.U64.HI UR8, UR18, 0x2, UR19 ;  /* 0x0000000212087899 */ /* 0x000fe20008010213 */
[C---:B------:R-:W-:Y:S01]  /*52e0*/  ISETP.GT.AND P2, PT, R125.reuse, 0x8, P6 ;  /* 0x000000087d00780c */ /* 0x040fe20003744270 */
[----:B------:R-:W-:Y:S01]  /*52f0*/  @P1 STG.E desc[UR16][R10.64], R57 ;  /* 0x000000390a001986 */ /* 0x000fe2000c101910 */
[----:B------:R-:W-:Y:S01]  /*5300*/  ISETP.GT.AND P1, PT, R125, RZ, P5 ;  /* 0x000000ff7d00720c */ /* 0x000fe20002f24270 */
[----:B------:R-:W-:Y:S01]  /*5310*/  IMAD.WIDE.U32 R14, R8, 0x1c, R10 ;  /* 0x0000001c080e7825 */ /* 0x000fe200078e000a */
[----:B------:R-:W-:-:S03]  /*5320*/  ISETP.GT.AND P4, PT, R126, 0x9, PT ;  /* 0x000000097e00780c */ /* 0x000fc60003f84270 */
[-C--:B0-----:R-:W-:Y:S02]  /*5330*/  IMAD R5, R60, R107.reuse, RZ ;  /* 0x0000006b3c057224 */ /* 0x081fe400078e02ff */
[----:B------:R-:W-:Y:S02]  /*5340*/  IMAD.IADD R15, R9, 0x1, R15 ;  /* 0x00000001090f7824 */ /* 0x000fe400078e020f */
[----:B------:R0:W-:Y:S01]  /*5350*/  @P3 STG.E desc[UR16][R6.64+0x20], R13 ;  /* 0x0000200d06003986 */ /* 0x0001e2000c101910 */
[-C--:B------:R-:W-:Y:S01]  /*5360*/  IMAD R9, R61, R107.reuse, RZ ;  /* 0x0000006b3d097224 */ /* 0x080fe200078e02ff */
[----:B------:R-:W-:Y:S01]  /*5370*/  ISETP.GT.AND P3, PT, R126, 0x11, PT ;  /* 0x000000117e00780c */ /* 0x000fe20003f64270 */
[-C--:B------:R-:W-:Y:S01]  /*5380*/  IMAD R63, R63, R107.reuse, RZ ;  /* 0x0000006b3f3f7224 */ /* 0x080fe200078e02ff */
[----:B------:R-:W-:Y:S01]  /*5390*/  @P2 STG.E desc[UR16][R10.64+0x20], R59 ;  /* 0x0000203b0a002986 */ /* 0x000fe2000c101910 */
[----:B------:R-:W-:Y:S01]  /*53a0*/  ISETP.GT.AND P2, PT, R125, RZ, P4 ;  /* 0x000000ff7d00720c */ /* 0x000fe20002744270 */
[----:B------:R-:W-:-:S02]  /*53b0*/  IMAD R65, R65, R107, RZ ;  /* 0x0000006b41417224 */ /* 0x000fc400078e02ff */
[----:B------:R1:W-:Y:S01]  /*53c0*/  @P1 STG.E desc[UR16][R14.64], R5 ;  /* 0x000000050e001986 */ /* 0x0003e2000c101910 */
[----:B------:R-:W-:Y:S01]  /*53d0*/  IADD3 R18, P1, R10, UR9, RZ ;  /* 0x000000090a127c10 */ /* 0x000fe2000ff3e0ff */
[-C--:B------:R-:W-:Y:S02]  /*53e0*/  IMAD R67, R67, R107.reuse, RZ ;  /* 0x0000006b43437224 */ /* 0x080fe400078e02ff */
[-C--:B0-----:R-:W-:Y:S01]  /*53f0*/  IMAD R13, R62, R107.reuse, RZ ;  /* 0x0000006b3e0d7224 */ /* 0x081fe200078e02ff */
[----:B------:R-:W-:Y:S01]  /*5400*/  IADD3.X R19, R11, UR8, RZ, P1, !PT ;  /* 0x000000080b137c10 */ /* 0x000fe20008ffe4ff */
[-C--:B------:R-:W-:Y:S01]  /*5410*/  IMAD R57, R68, R107.reuse, RZ ;  /* 0x0000006b44397224 */ /* 0x080fe200078e02ff */
[----:B------:R-:W-:Y:S01]  /*5420*/  ISETP.GT.AND P1, PT, R125, 0x8, P5 ;  /* 0x000000087d00780c */ /* 0x000fe20002f24270 */
[-C--:B------:R-:W-:Y:S02]  /*5430*/  IMAD R69, R69, R107.reuse, RZ ;  /* 0x0000006b45457224 */ /* 0x080fe400078e02ff */
[----:B------:R-:W-:Y:S01]  /*5440*/  @P2 STG.E desc[UR16][R18.64], R9 ;  /* 0x0000000912002986 */ /* 0x000fe2000c101910 */
[----:B------:R-:W-:Y:S01]  /*5450*/  ISETP.GT.AND P2, PT, R125, 0x8, P4 ;  /* 0x000000087d00780c */ /* 0x000fe20002744270 */
[-C--:B-1----:R-:W-:Y:S01]  /*5460*/  IMAD R5, R64, R107.reuse, RZ ;  /* 0x0000006b40057224 */ /* 0x082fe200078e02ff */
[----:B------:R-:W-:Y:S01]  /*5470*/  ISETP.GT.AND P4, PT, R126, 0x10, PT ;  /* 0x000000107e00780c */ /* 0x000fe20003f84270 */
[----:B------:R-:W-:-:S02]  /*5480*/  IMAD R71, R71, R107, RZ ;  /* 0x0000006b47477224 */ /* 0x000fc400078e02ff */
[-C--:B------:R-:W-:Y:S02]  /*5490*/  IMAD R73, R73, R107.reuse, RZ ;  /* 0x0000006b49497224 */ /* 0x080fe400078e02ff */
[-C--:B------:R-:W-:Y:S02]  /*54a0*/  IMAD R75, R75, R107.reuse, RZ ;  /* 0x0000006b4b4b7224 */ /* 0x080fe400078e02ff */
[----:B------:R-:W-:Y:S01]  /*54b0*/  @P1 STG.E desc[UR16][R14.64+0x20], R13 ;  /* 0x0000200d0e001986 */ /* 0x000fe2000c101910 */
[----:B------:R-:W-:Y:S01]  /*54c0*/  IADD3 R60, P1, R14, UR9, RZ ;  /* 0x000000090e3c7c10 */ /* 0x000fe2000ff3e0ff */
[-C--:B------:R-:W-:Y:S02]  /*54d0*/  IMAD R77, R77, R107.reuse, RZ ;  /* 0x0000006b4d4d7224 */ /* 0x080fe400078e02ff */
[----:B------:R-:W-:Y:S01]  /*54e0*/  @P2 STG.E desc[UR16][R18.64+0x20], R63 ;  /* 0x0000203f12002986 */ /* 0x000fe2000c101910 */
[----:B------:R-:W-:Y:S01]  /*54f0*/  IADD3.X R61, R15, UR8, RZ, P1, !PT ;  /* 0x000000080f3d7c10 */ /* 0x000fe20008ffe4ff */
[-C--:B------:R-:W-:Y:S01]  /*5500*/  IMAD R79, R79, R107.reuse, RZ ;  /* 0x0000006b4f4f7224 */ /* 0x080fe200078e02ff */
[----:B------:R-:W-:Y:S01]  /*5510*/  ISETP.GT.AND P1, PT, R125, RZ, P4 ;  /* 0x000000ff7d00720c */ /* 0x000fe20002724270 */
[-C--:B------:R-:W-:Y:S01]  /*5520*/  IMAD R97, R80, R107.reuse, RZ ;  /* 0x0000006b50617224 */ /* 0x080fe200078e02ff */
[----:B------:R-:W-:Y:S01]  /*5530*/  ISETP.GT.AND P2, PT, R126, 0x19, PT ;  /* 0x000000197e00780c */ /* 0x000fe20003f44270 */
[----:B------:R-:W-:-:S02]  /*5540*/  IMAD R81, R81, R107, RZ ;  /* 0x0000006b51517224 */ /* 0x000fc400078e02ff */
[-C--:B------:R-:W-:Y:S02]  /*5550*/  IMAD R83, R83, R107.reuse, RZ ;  /* 0x0000006b53537224 */ /* 0x080fe400078e02ff */
[-C--:B------:R-:W-:Y:S02]  /*5560*/  IMAD R85, R85, R107.reuse, RZ ;  /* 0x0000006b55557224 */ /* 0x080fe400078e02ff */
[-C--:B------:R-:W-:Y:S02]  /*5570*/  IMAD R87, R87, R107.reuse, RZ ;  /* 0x0000006b57577224 */ /* 0x080fe400078e02ff */
[-C--:B------:R-:W-:Y:S02]  /*5580*/  IMAD R25, R25, R107.reuse, RZ ;  /* 0x0000006b19197224 */ /* 0x080fe400078e02ff */
[----:B------:R0:W-:Y:S01]  /*5590*/  @P1 STG.E desc[UR16][R60.64], R5 ;  /* 0x000000053c001986 */ /* 0x0001e2000c101910 */
[----:B------:R-:W-:Y:S01]  /*55a0*/  IADD3 R88, P1, R18, UR9, RZ ;  /* 0x0000000912587c10 */ /* 0x000fe2000ff3e0ff */
[----:B------:R-:W-:-:S02]  /*55b0*/  IMAD R27, R27, R107, RZ ;  /* 0x0000006b1b1b7224 */ /* 0x000fc400078e02ff */
[-C--:B------:R-:W-:Y:S01]  /*55c0*/  IMAD R29, R29, R107.reuse, RZ ;  /* 0x0000006b1d1d7224 */ /* 0x080fe200078e02ff */
[----:B------:R-:W-:Y:S01]  /*55d0*/  IADD3.X R89, R19, UR8, RZ, P1, !PT ;  /* 0x0000000813597c10 */ /* 0x000fe20008ffe4ff */
[-C--:B------:R-:W-:Y:S01]  /*55e0*/  IMAD R31, R31, R107.reuse, RZ ;  /* 0x0000006b1f1f7224 */ /* 0x080fe200078e02ff */
[----:B------:R-:W-:Y:S01]  /*55f0*/  IADD3 R22, P1, R88, UR9, RZ ;  /* 0x0000000958167c10 */ /* 0x000fe2000ff3e0ff */
[-C--:B------:R-:W-:Y:S02]  /*5600*/  IMAD R33, R33, R107.reuse, RZ ;  /* 0x0000006b21217224 */ /* 0x080fe400078e02ff */
[-C--:B------:R-:W-:Y:S01]  /*5610*/  IMAD R35, R35, R107.reuse, RZ ;  /* 0x0000006b23237224 */ /* 0x080fe200078e02ff */
[----:B------:R-:W-:Y:S01]  /*5620*/  IADD3.X R23, R89, UR8, RZ, P1, !PT ;  /* 0x0000000859177c10 */ /* 0x000fe20008ffe4ff */
[-C--:B0-----:R-:W-:Y:S01]  /*5630*/  IMAD R5, R66, R107.reuse, RZ ;  /* 0x0000006b42057224 */ /* 0x081fe200078e02ff */
        /* <DEDUP_REMOVED lines=9> */
[-C--:B------:R-:W-:Y:S01]  /*56d0*/  IMAD R47, R47, R107.reuse, RZ ;  /* 0x0000006b2f2f7224 */ /* 0x080fe200078e02ff */
[----:B------:R-:W-:Y:S01]  /*56e0*/  IADD3 R8, P1, R16, UR9, RZ ;  /* 0x0000000910087c10 */ /* 0x000fe2000ff3e0ff */
[----:B------:R-:W-:-:S02]  /*56f0*/  IMAD R49, R49, R107, RZ ;  /* 0x0000006b31317224 */ /* 0x000fc400078e02ff */
[-C--:B------:R-:W-:Y:S01]  /*5700*/  IMAD R51, R51, R107.reuse, RZ ;  /* 0x0000006b33337224 */ /* 0x080fe200078e02ff */
[----:B------:R-:W-:Y:S01]  /*5710*/  IADD3.X R9, R17, UR8, RZ, P1, !PT ;  /* 0x0000000811097c10 */ /* 0x000fe20008ffe4ff */
[-C--:B------:R-:W-:Y:S01]  /*5720*/  IMAD R53, R53, R107.reuse, RZ ;  /* 0x0000006b35357224 */ /* 0x080fe200078e02ff */
[----:B------:R-:W-:Y:S01]  /*5730*/  ISETP.GT.AND P1, PT, R125, RZ, P3 ;  /* 0x000000ff7d00720c */ /* 0x000fe20001f24270 */
[----:B------:R-:W-:-:S12]  /*5740*/  IMAD R55, R55, R107, RZ ;  /* 0x0000006b37377224 */ /* 0x000fd800078e02ff */
[----:B------:R0:W-:Y:S01]  /*5750*/  @P1 STG.E desc[UR16][R88.64], R65 ;  /* 0x0000004158001986 */ /* 0x0001e2000c101910 */
[----:B------:R-:W-:Y:S01]  /*5760*/  ISETP.GT.AND P1, PT, R125, 0x8, P4 ;  /* 0x000000087d00780c */ /* 0x000fe20002724270 */
[----:B0-----:R-:W-:-:S12]  /*5770*/  IMAD R65, R72, R107, RZ ;  /* 0x0000006b48417224 */ /* 0x001fd800078e02ff */
[----:B------:R-:W-:Y:S02]  /*5780*/  @P1 IMAD.MOV.U32 R20, RZ, RZ, R60 ;  /* 0x000000ffff141224 */ /* 0x000fe400078e003c */
[----:B------:R-:W-:-:S05]  /*5790*/  @P1 IMAD.MOV.U32 R21, RZ, RZ, R61 ;  /* 0x000000ffff151224 */ /* 0x000fca00078e003d */
[----:B------:R0:W-:Y:S01]  /*57a0*/  @P1 STG.E desc[UR16][R20.64+0x20], R5 ;  /* 0x0000200514001986 */ /* 0x0001e2000c101910 */
[----:B------:R-:W-:Y:S02]  /*57b0*/  ISETP.GT.AND P1, PT, R125, 0x8, P3 ;  /* 0x000000087d00780c */ /* 0x000fe40001f24270 */
[----:B------:R-:W-:Y:S01]  /*57c0*/  ISETP.GT.AND P3, PT, R126, 0x18, PT ;  /* 0x000000187e00780c */ /* 0x000fe20003f64270 */
[----:B0-----:R-:W-:-:S10]  /*57d0*/  IMAD R5, R70, R107, RZ ;  /* 0x0000006b46057224 */ /* 0x001fd400078e02ff */
[----:B------:R-:W-:Y:S02]  /*57e0*/  @P1 IMAD.MOV.U32 R20, RZ, RZ, R88 ;  /* 0x000000ffff141224 */ /* 0x000fe400078e0058 */
[----:B------:R-:W-:-:S05]  /*57f0*/  @P1 IMAD.MOV.U32 R21, RZ, RZ, R89 ;  /* 0x000000ffff151224 */ /* 0x000fca00078e0059 */
[----:B------:R0:W-:Y:S01]  /*5800*/  @P1 STG.E desc[UR16][R20.64+0x20], R67 ;  /* 0x0000204314001986 */ /* 0x0001e2000c101910 */
[----:B------:R-:W-:-:S04]  /*5810*/  IADD3 R94, P1, R60, UR9, RZ ;  /* 0x000000093c5e7c10 */ /* 0x000fc8000ff3e0ff */
[----:B------:R-:W-:Y:S02]  /*5820*/  IADD3.X R95, R61, UR8, RZ, P1, !PT ;  /* 0x000000083d5f7c10 */ /* 0x000fe40008ffe4ff */
[----:B------:R-:W-:-:S13]  /*5830*/  ISETP.GT.AND P1, PT, R125, RZ, P3 ;  /* 0x000000ff7d00720c */ /* 0x000fda0001f24270 */
[----:B------:R-:W-:Y:S01]  /*5840*/  @P1 STG.E desc[UR16][R94.64], R57 ;  /* 0x000000395e001986 */ /* 0x000fe2000c101910 */
[----:B------:R-:W-:-:S13]  /*5850*/  ISETP.GT.AND P1, PT, R125, RZ, P2 ;  /* 0x000000ff7d00720c */ /* 0x000fda0001724270 */
[----:B------:R-:W-:Y:S01]  /*5860*/  @P1 STG.E desc[UR16][R22.64], R69 ;  /* 0x0000004516001986 */ /* 0x000fe2000c101910 */
[----:B------:R-:W-:-:S04]  /*5870*/  IADD3 R92, P1, R60, UR9, RZ ;  /* 0x000000093c5c7c10 */ /* 0x000fc8000ff3e0ff */
[----:B------:R-:W-:Y:S02]  /*5880*/  IADD3.X R93, R61, UR8, RZ, P1, !PT ;  /* 0x000000083d5d7c10 */ /* 0x000fe40008ffe4ff */
[----:B------:R-:W-:-:S04]  /*5890*/  IADD3 R58, P1, R12, UR9, RZ ;  /* 0x000000090c3a7c10 */ /* 0x000fc8000ff3e0ff */
[----:B------:R-:W-:Y:S02]  /*58a0*/  IADD3.X R59, R13, UR8, RZ, P1, !PT ;  /* 0x000000080d3b7c10 */ /* 0x000fe40008ffe4ff */
[----:B0-----:R-:W-:-:S04]  /*58b0*/  IADD3 R20, P1, R8, UR9, RZ ;  /* 0x0000000908147c10 */ /* 0x001fc8000ff3e0ff */
[----:B------:R-:W-:Y:S02]  /*58c0*/  IADD3.X R21, R9, UR8, RZ, P1, !PT ;  /* 0x0000000809157c10 */ /* 0x000fe40008ffe4ff */
[----:B------:R-:W-:Y:S02]  /*58d0*/  ISETP.GT.AND P1, PT, R125, 0x8, P3 ;  /* 0x000000087d00780c */ /* 0x000fe40001f24270 */
[----:B------:R-:W-:-:S11]  /*58e0*/  ISETP.GT.AND P3, PT, R126, 0x20, PT ;  /* 0x000000207e00780c */ /* 0x000fd60003f64270 */
[----:B------:R0:W-:Y:S01]  /*58f0*/  @P1 STG.E desc[UR16][R92.64+0x20], R5 ;  /* 0x000020055c001986 */ /* 0x0001e2000c101910 */
[----:B------:R-:W-:Y:S02]  /*5900*/  ISETP.GT.AND P1, PT, R125, 0x8, P2 ;  /* 0x000000087d00780c */ /* 0x000fe40001724270 */
[----:B------:R-:W-:Y:S01]  /*5910*/  ISETP.GT.AND P2, PT, R126, 0x21, PT ;  /* 0x000000217e00780c */ /* 0x000fe20003f44270 */
[----:B0-----:R-:W-:-:S10]  /*5920*/  IMAD R5, R74, R107, RZ ;  /* 0x0000006b4a057224 */ /* 0x001fd400078e02ff */
[----:B------:R-:W-:Y:S01]  /*5930*/  @P1 STG.E desc[UR16][R16.64+0x20], R71 ;  /* 0x0000204710001986 */ /* 0x000fe2000c101910 */
[----:B------:R-:W-:-:S04]  /*5940*/  IADD3 R90, P1, R94, UR9, RZ ;  /* 0x000000095e5a7c10 */ /* 0x000fc8000ff3e0ff */
[----:B------:R-:W-:Y:S02]  /*5950*/  IADD3.X R91, R95, UR8, RZ, P1, !PT ;  /* 0x000000085f5b7c10 */ /* 0x000fe40008ffe4ff */
[----:B------:R-:W-:-:S13]  /*5960*/  ISETP.GT.AND P1, PT, R125, RZ, P3 ;  /* 0x000000ff7d00720c */ /* 0x000fda0001f24270 */
[----:B------:R-:W-:Y:S01]  /*5970*/  @P1 STG.E desc[UR16][R90.64], R65 ;  /* 0x000000415a001986 */ /* 0x000fe2000c101910 */
[----:B------:R-:W-:-:S13]  /*5980*/  ISETP.GT.AND P1, PT, R125, RZ, P2 ;  /* 0x000000ff7d00720c */ /* 0x000fda0001724270 */
[----:B------:R0:W-:Y:S01]  /*5990*/  @P1 STG.E desc[UR16][R12.64], R73 ;  /* 0x000000490c001986 */ /* 0x0001e2000c101910 */
[----:B------:R-:W-:-:S04]  /*59a0*/  IADD3 R66, P1, R92, UR9, RZ ;  /* 0x000000095c427c10 */ /* 0x000fc8000ff3e0ff */
[----:B------:R-:W-:Y:S02]  /*59b0*/  IADD3.X R67, R93, UR8, RZ, P1, !PT ;  /* 0x000000085d437c10 */ /* 0x000fe40008ffe4ff */
[----:B------:R-:W-:-:S04]  /*59c0*/  IADD3 R62, P1, R58, UR9, RZ ;  /* 0x000000093a3e7c10 */ /* 0x000fc8000ff3e0ff */
[----:B------:R-:W-:Y:S01]  /*59d0*/  IADD3.X R63, R59, UR8, RZ, P1, !PT ;  /* 0x000000083b3f7c10 */ /* 0x000fe20008ffe4ff */
[----:B0-----:R-:W-:Y:S01]  /*59e0*/  IMAD R73, R76, R107, RZ ;  /* 0x0000006b4c497224 */ /* 0x001fe200078e02ff */
[----:B------:R-:W-:-:S04]  /*59f0*/  IADD3 R56, P1, R20, UR9, RZ ;  /* 0x0000000914387c10 */ /* 0x000fc8000ff3e0ff */
[----:B------:R-:W-:Y:S02]  /*5a00*/  IADD3.X R57, R21, UR8, RZ, P1, !PT ;  /* 0x0000000815397c10 */ /* 0x000fe40008ffe4ff */
[----:B------:R-:W-:-:S13]  /*5a10*/  ISETP.GT.AND P1, PT, R125, 0x8, P3 ;  /* 0x000000087d00780c */ /* 0x000fda0001f24270 */
[----:B------:R0:W-:Y:S01]  /*5a20*/  @P1 STG.E desc[UR16][R66.64+0x20], R5 ;  /* 0x0000200542001986 */ /* 0x0001e2000c101910 */
[----:B------:R-:W-:Y:S01]  /*5a30*/  ISETP.GT.AND P1, PT, R125, 0x8, P2 ;  /* 0x000000087d00780c */ /* 0x000fe20001724270 */
[----:B0-----:R-:W-:-:S12]  /*5a40*/  IMAD R5, R78, R107, RZ ;  /* 0x0000006b4e057224 */ /* 0x001fd800078e02ff */
[----:B------:R-:W-:Y:S01]  /*5a50*/  @P1 STG.E desc[UR16][R8.64+0x20], R75 ;  /* 0x0000204b08001986 */ /* 0x000fe2000c101910 */
[----:B------:R-:W-:-:S04]  /*5a60*/  IADD3 R68, P1, R90, UR9, RZ ;  /* 0x000000095a447c10 */ /* 0x000fc8000ff3e0ff */
[----:B------:R-:W-:Y:S02]  /*5a70*/  IADD3.X R69, R91, UR8, RZ, P1, !PT ;  /* 0x000000085b457c10 */ /* 0x000fe40008ffe4ff */
[----:B------:R-:W-:-:S04]  /*5a80*/  ISETP.GT.AND P1, PT, R126, 0x28, PT ;  /* 0x000000287e00780c */ /* 0x000fc80003f24270 */
[----:B------:R-:W-:Y:S02]  /*5a90*/  ISETP.GT.AND P2, PT, R125, RZ, P1 ;  /* 0x000000ff7d00720c */ /* 0x000fe40000f44270 */
[----:B------:R-:W-:-:S11]  /*5aa0*/  P2R R98, PR, RZ, 0x2 ;  /* 0x00000002ff627803 */ /* 0x000fd60000000000 */
[----:B------:R-:W-:Y:S01]  /*5ab0*/  @P2 STG.E desc[UR16][R68.64], R73 ;  /* 0x0000004944002986 */ /* 0x000fe2000c101910 */
[----:B------:R-:W-:-:S04]  /*5ac0*/  ISETP.GT.AND P2, PT, R126, 0x29, PT ;  /* 0x000000297e00780c */ /* 0x000fc80003f44270 */
[----:B------:R-:W-:Y:S02]  /*5ad0*/  ISETP.GT.AND P3, PT, R125, RZ, P2 ;  /* 0x000000ff7d00720c */ /* 0x000fe40001764270 */
[----:B------:R-:W-:-:S11]  /*5ae0*/  P2R R96, PR, RZ, 0x4 ;  /* 0x00000004ff607803 */ /* 0x000fd60000000000 */
[----:B------:R-:W-:Y:S01]  /*5af0*/  @P3 STG.E desc[UR16][R58.64], R77 ;  /* 0x0000004d3a003986 */ /* 0x000fe2000c101910 */
[----:B------:R-:W-:-:S04]  /*5b00*/  IADD3 R70, P3, R66, UR9, RZ ;  /* 0x0000000942467c10 */ /* 0x000fc8000ff7e0ff */
[----:B------:R-:W-:Y:S02]  /*5b10*/  IADD3.X R71, R67, UR8, RZ, P3, !PT ;  /* 0x0000000843477c10 */ /* 0x000fe40009ffe4ff */
[----:B------:R-:W-:-:S04]  /*5b20*/  IADD3 R64, P3, R62, UR9, RZ ;  /* 0x000000093e407c10 */ /* 0x000fc8000ff7e0ff */
[----:B------:R-:W-:Y:S02]  /*5b30*/  IADD3.X R65, R63, UR8, RZ, P3, !PT ;  /* 0x000000083f417c10 */ /* 0x000fe40009ffe4ff */
[----:B------:R-:W-:-:S13]  /*5b40*/  ISETP.GT.AND P3, PT, R125, 0x8, P1 ;  /* 0x000000087d00780c */ /* 0x000fda0000f64270 */
[----:B------:R0:W-:Y:S01]  /*5b50*/  @P3 STG.E desc[UR16][R70.64+0x20], R5 ;  /* 0x0000200546003986 */ /* 0x0001e2000c101910 */
[C---:B------:R-:W-:Y:S02]  /*5b60*/  ISETP.GT.AND P3, PT, R125.reuse, 0x8, P2 ;  /* 0x000000087d00780c */ /* 0x040fe40001764270 */
[C---:B------:R-:W-:Y:S02]  /*5b70*/  ISETP.GT.AND P2, PT, R125.reuse, 0x80, P0 ;  /* 0x000000807d00780c */ /* 0x040fe40000744270 */
[----:B------:R-:W-:Y:S01]  /*5b80*/  ISETP.GT.AND P0, PT, R125, 0x88, P0 ;  /* 0x000000887d00780c */ /* 0x000fe20000704270 */
[----:B0-----:R-:W-:-:S08]  /*5b90*/  IMAD R5, R82, R107, RZ ;  /* 0x0000006b52057224 */ /* 0x001fd000078e02ff */
[----:B------:R-:W-:Y:S01]  /*5ba0*/  @P3 STG.E desc[UR16][R20.64+0x20], R79 ;  /* 0x0000204f14003986 */ /* 0x000fe2000c101910 */
[----:B------:R-:W-:-:S04]  /*5bb0*/  IADD3 R74, P3, R68, UR9, RZ ;  /* 0x00000009444a7c10 */ /* 0x000fc8000ff7e0ff */
[----:B------:R-:W-:Y:S02]  /*5bc0*/  IADD3.X R75, R69, UR8, RZ, P3, !PT ;  /* 0x00000008454b7c10 */ /* 0x000fe40009ffe4ff */
[----:B------:R-:W-:-:S04]  /*5bd0*/  ISETP.GT.AND P3, PT, R126, 0x30, PT ;  /* 0x000000307e00780c */ /* 0x000fc80003f64270 */
[----:B------:R-:W-:-:S13]  /*5be0*/  ISETP.GT.AND P4, PT, R125, RZ, P3 ;  /* 0x000000ff7d00720c */ /* 0x000fda0001f84270 */
[----:B------:R0:W-:Y:S01]  /*5bf0*/  @P4 STG.E desc[UR16][R74.64], R97 ;  /* 0x000000614a004986 */ /* 0x0001e2000c101910 */
[----:B------:R-:W-:-:S04]  /*5c00*/  ISETP.GT.AND P4, PT, R126, 0x31, PT ;  /* 0x000000317e00780c */ /* 0x000fc80003f84270 */
[----:B------:R-:W-:Y:S01]  /*5c10*/  ISETP.GT.AND P5, PT, R125, RZ, P4 ;  /* 0x000000ff7d00720c */ /* 0x000fe200027a4270 */
[----:B0-----:R-:W-:-:S12]  /*5c20*/  IMAD R97, R84, R107, RZ ;  /* 0x0000006b54617224 */ /* 0x001fd800078e02ff */
[----:B------:R-:W-:Y:S01]  /*5c30*/  @P5 STG.E desc[UR16][R62.64], R81 ;  /* 0x000000513e005986 */ /* 0x000fe2000c101910 */
[----:B------:R-:W-:-:S04]  /*5c40*/  IADD3 R76, P5, R70, UR9, RZ ;  /* 0x00000009464c7c10 */ /* 0x000fc8000ffbe0ff */
[----:B------:R-:W-:Y:S02]  /*5c50*/  IADD3.X R77, R71, UR8, RZ, P5, !PT ;  /* 0x00000008474d7c10 */ /* 0x000fe4000affe4ff */
[----:B------:R-:W-:-:S13]  /*5c60*/  ISETP.GT.AND P5, PT, R125, 0x8, P3 ;  /* 0x000000087d00780c */ /* 0x000fda0001fa4270 */
[----:B------:R0:W-:Y:S01]  /*5c70*/  @P5 STG.E desc[UR16][R76.64+0x20], R5 ;  /* 0x000020054c005986 */ /* 0x0001e2000c101910 */
[----:B------:R-:W-:-:S04]  /*5c80*/  IADD3 R72, P5, R74, UR9, RZ ;  /* 0x000000094a487c10 */ /* 0x000fc8000ffbe0ff */
[----:B------:R-:W-:Y:S02]  /*5c90*/  IADD3.X R73, R75, UR8, RZ, P5, !PT ;  /* 0x000000084b497c10 */ /* 0x000fe4000affe4ff */
[----:B------:R-:W-:Y:S01]  /*5ca0*/  ISETP.GT.AND P5, PT, R125, 0x8, P4 ;  /* 0x000000087d00780c */ /* 0x000fe200027a4270 */
[----:B0-----:R-:W-:-:S12]  /*5cb0*/  IMAD R5, R86, R107, RZ ;  /* 0x0000006b56057224 */ /* 0x001fd800078e02ff */
[----:B------:R0:W-:Y:S01]  /*5cc0*/  @P5 STG.E desc[UR16][R56.64+0x20], R83 ;  /* 0x0000205338005986 */ /* 0x0001e2000c101910 */
[----:B------:R-:W-:-:S04]  /*5cd0*/  IADD3 R78, P5, R56, UR9, RZ ;  /* 0x00000009384e7c10 */ /* 0x000fc8000ffbe0ff */
[----:B------:R-:W-:Y:S02]  /*5ce0*/  IADD3.X R79, R57, UR8, RZ, P5, !PT ;  /* 0x00000008394f7c10 */ /* 0x000fe4000affe4ff */
[----:B------:R-:W-:-:S04]  /*5cf0*/  ISETP.GT.AND P5, PT, R126, 0x38, PT ;  /* 0x000000387e00780c */ /* 0x000fc80003fa4270 */
[----:B------:R-:W-:Y:S01]  /*5d00*/  ISETP.GT.AND P6, PT, R125, RZ, P5 ;  /* 0x000000ff7d00720c */ /* 0x000fe20002fc4270 */
[----:B0-----:R-:W-:-:S12]  /*5d10*/  IMAD R83, R24, R107, RZ ;  /* 0x0000006b18537224 */ /* 0x001fd800078e02ff */
[----:B------:R-:W-:Y:S01]  /*5d20*/  @P6 STG.E desc[UR16][R72.64], R97 ;  /* 0x0000006148006986 */ /* 0x000fe2000c101910 */
[----:B------:R-:W-:-:S04]  /*5d30*/  IADD3 R80, P6, R76, UR9, RZ ;  /* 0x000000094c507c10 */ /* 0x000fc8000ffde0ff */
[----:B------:R-:W-:Y:S02]  /*5d40*/  IADD3.X R81, R77, UR8, RZ, P6, !PT ;  /* 0x000000084d517c10 */ /* 0x000fe4000b7fe4ff */
[----:B------:R-:W-:-:S04]  /*5d50*/  ISETP.GT.AND P6, PT, R126, 0x39, PT ;  /* 0x000000397e00780c */ /* 0x000fc80003fc4270 */
[----:B------:R-:W-:-:S13]  /*5d60*/  ISETP.GT.AND P1, PT, R125, RZ, P6 ;  /* 0x000000ff7d00720c */ /* 0x000fda0003724270 */
[----:B------:R0:W-:Y:S01]  /*5d70*/  @P1 STG.E desc[UR16][R64.64], R85 ;  /* 0x0000005540001986 */ /* 0x0001e2000c101910 */
[----:B------:R-:W-:Y:S01]  /*5d80*/  ISETP.GT.AND P1, PT, R125, 0x8, P5 ;  /* 0x000000087d00780c */ /* 0x000fe20002f24270 */
[----:B0-----:R-:W-:-:S12]  /*5d90*/  IMAD R85, R28, R107, RZ ;  /* 0x0000006b1c557224 */ /* 0x001fd800078e02ff */
[----:B------:R0:W-:Y:S01]  /*5da0*/  @P1 STG.E desc[UR16][R80.64+0x20], R5 ;  /* 0x0000200550001986 */ /* 0x0001e2000c101910 */
[----:B------:R-:W-:Y:S01]  /*5db0*/  ISETP.GT.AND P1, PT, R125, 0x8, P6 ;  /* 0x000000087d00780c */ /* 0x000fe20003724270 */
[----:B0-----:R-:W-:-:S12]  /*5dc0*/  IMAD R5, R26, R107, RZ ;  /* 0x0000006b1a057224 */ /* 0x001fd800078e02ff */
[----:B------:R-:W-:Y:S01]  /*5dd0*/  @P1 STG.E desc[UR16][R78.64+0x20], R87 ;  /* 0x000020574e001986 */ /* 0x000fe2000c101910 */
[----:B------:R-:W-:-:S03]  /*5de0*/  ISETP.GT.AND P1, PT, R126, 0x1, PT ;  /* 0x000000017e00780c */ /* 0x000fc60003f24270 */
[----:B------:R-:W-:Y:S01]  /*5df0*/  @P2 STG.E desc[UR16][R6.64+0x200], R83 ;  /* 0x0002005306002986 */ /* 0x000fe2000c101910 */
[----:B------:R-:W-:Y:S02]  /*5e00*/  ISETP.GT.AND P1, PT, R125, 0x80, P1 ;  /* 0x000000807d00780c */ /* 0x000fe40000f24270 */
[----:B------:R-:W-:-:S11]  /*5e10*/  ISETP.NE.AND P2, PT, R96, RZ, PT ;  /* 0x000000ff6000720c */ /* 0x000fd60003f45270 */
[----:B------:R-:W-:Y:S01]  /*5e20*/  @P1 STG.E desc[UR16][R10.64+0x200], R25 ;  /* 0x000200190a001986 */ /* 0x000fe2000c101910 */
[----:B------:R-:W-:-:S03]  /*5e30*/  ISETP.NE.AND P1, PT, R98, RZ, PT ;  /* 0x000000ff6200720c */ /* 0x000fc60003f25270 */
[----:B------:R0:W-:Y:S01]  /*5e40*/  @P0 STG.E desc[UR16][R6.64+0x220], R5 ;  /* 0x0002200506000986 */ /* 0x0001e2000c101910 */
[----:B------:R-:W-:-:S04]  /*5e50*/  ISETP.GT.AND P0, PT, R126, 0x1, PT ;  /* 0x000000017e00780c */ /* 0x000fc80003f04270 */
[----:B------:R-:W-:Y:S01]  /*5e60*/  ISETP.GT.AND P0, PT, R125, 0x88, P0 ;  /* 0x000000887d00780c */ /* 0x000fe20000704270 */
[----:B0-----:R-:W-:-:S12]  /*5e70*/  IMAD R5, R30, R107, RZ ;  /* 0x0000006b1e057224 */ /* 0x001fd800078e02ff */
[----:B------:R0:W-:Y:S01]  /*5e80*/  @P0 STG.E desc[UR16][R10.64+0x220], R27 ;  /* 0x0002201b0a000986 */ /* 0x0001e2000c101910 */
[----:B------:R-:W-:-:S04]  /*5e90*/  ISETP.GT.AND P0, PT, R126, 0x8, PT ;  /* 0x000000087e00780c */ /* 0x000fc80003f04270 */
[----:B------:R-:W-:Y:S01]  /*5ea0*/  ISETP.GT.AND P0, PT, R125, 0x80, P0 ;  /* 0x000000807d00780c */ /* 0x000fe20000704270 */
[----:B0-----:R-:W-:-:S12]  /*5eb0*/  IMAD R11, R32, R107, RZ ;  /* 0x0000006b200b7224 */ /* 0x001fd800078e02ff */
[----:B------:R-:W-:Y:S01]  /*5ec0*/  @P0 STG.E desc[UR16][R14.64+0x200], R85 ;  /* 0x000200550e000986 */ /* 0x000fe2000c101910 */
[----:B------:R-:W-:-:S04]  /*5ed0*/  ISETP.GT.AND P0, PT, R126, 0x9, PT ;  /* 0x000000097e00780c */ /* 0x000fc80003f04270 */
[----:B------:R-:W-:-:S13]  /*5ee0*/  ISETP.GT.AND P0, PT, R125, 0x80, P0 ;  /* 0x000000807d00780c */ /* 0x000fda0000704270 */
[----:B------:R-:W-:Y:S01]  /*5ef0*/  @P0 STG.E desc[UR16][R18.64+0x200], R29 ;  /* 0x0002001d12000986 */ /* 0x000fe2000c101910 */
[----:B------:R-:W-:-:S04]  /*5f00*/  ISETP.GT.AND P0, PT, R126, 0x8, PT ;  /* 0x000000087e00780c */ /* 0x000fc80003f04270 */
[----:B------:R-:W-:-:S13]  /*5f10*/  ISETP.GT.AND P0, PT, R125, 0x88, P0 ;  /* 0x000000887d00780c */ /* 0x000fda0000704270 */
[----:B------:R0:W-:Y:S01]  /*5f20*/  @P0 STG.E desc[UR16][R14.64+0x220], R5 ;  /* 0x000220050e000986 */ /* 0x0001e2000c101910 */
[----:B------:R-:W-:-:S04]  /*5f30*/  ISETP.GT.AND P0, PT, R126, 0x9, PT ;  /* 0x000000097e00780c */ /* 0x000fc80003f04270 */
[----:B------:R-:W-:Y:S01]  /*5f40*/  ISETP.GT.AND P0, PT, R125, 0x88, P0 ;  /* 0x000000887d00780c */ /* 0x000fe20000704270 */
[----:B0-----:R-:W-:-:S12]  /*5f50*/  IMAD R5, R34, R107, RZ ;  /* 0x0000006b22057224 */ /* 0x001fd800078e02ff */
[----:B------:R-:W-:Y:S01]  /*5f60*/  @P0 STG.E desc[UR16][R18.64+0x220], R31 ;  /* 0x0002201f12000986 */ /* 0x000fe2000c101910 */
[----:B------:R-:W-:-:S04]  /*5f70*/  ISETP.GT.AND P0, PT, R126, 0x10, PT ;  /* 0x000000107e00780c */ /* 0x000fc80003f04270 */
[----:B------:R-:W-:-:S13]  /*5f80*/  ISETP.GT.AND P0, PT, R125, 0x80, P0 ;  /* 0x000000807d00780c */ /* 0x000fda0000704270 */
[----:B------:R-:W-:Y:S02]  /*5f90*/  @P0 IMAD.MOV.U32 R6, RZ, RZ, R60 ;  /* 0x000000ffff060224 */ /* 0x000fe400078e003c */
[----:B------:R-:W-:-:S05]  /*5fa0*/  @P0 IMAD.MOV.U32 R7, RZ, RZ, R61 ;  /* 0x000000ffff070224 */ /* 0x000fca00078e003d */
[----:B------:R0:W-:Y:S01]  /*5fb0*/  @P0 STG.E desc[UR16][R6.64+0x200], R11 ;  /* 0x0002000b06000986 */ /* 0x0001e2000c101910 */
[----:B------:R-:W-:-:S04]  /*5fc0*/  ISETP.GT.AND P0, PT, R126, 0x11, PT ;  /* 0x000000117e00780c */ /* 0x000fc80003f04270 */
[----:B------:R-:W-:Y:S01]  /*5fd0*/  ISETP.GT.AND P0, PT, R125, 0x80, P0 ;  /* 0x000000807d00780c */ /* 0x000fe20000704270 */
[----:B0-----:R-:W-:-:S12]  /*5fe0*/  IMAD R11, R36, R107, RZ ;  /* 0x0000006b240b7224 */ /* 0x001fd800078e02ff */
[----:B------:R-:W-:Y:S02]  /*5ff0*/  @P0 IMAD.MOV.U32 R6, RZ, RZ, R88 ;  /* 0x000000ffff060224 */ /* 0x000fe400078e0058 */
[----:B------:R-:W-:-:S05]  /*6000*/  @P0 IMAD.MOV.U32 R7, RZ, RZ, R89 ;  /* 0x000000ffff070224 */ /* 0x000fca00078e0059 */
        /* <DEDUP_REMOVED lines=35> */
[----:B------:R0:W-:Y:S01]  /*6240*/  @P0 STG.E desc[UR16][R8.64+0x220], R43 ;  /* 0x0002202b08000986 */ /* 0x0001e2000c101910 */
[C---:B------:R-:W-:Y:S02]  /*6250*/  ISETP.GT.AND P0, PT, R125.reuse, 0x80, P1 ;  /* 0x000000807d00780c */ /* 0x040fe40000f04270 */
[----:B------:R-:W-:Y:S01]  /*6260*/  ISETP.GT.AND P1, PT, R125, 0x88, P1 ;  /* 0x000000887d00780c */ /* 0x000fe20000f24270 */
[----:B0-----:R-:W-:-:S10]  /*6270*/  IMAD R9, R54, R107, RZ ;  /* 0x0000006b36097224 */ /* 0x001fd400078e02ff */
[----:B------:R0:W-:Y:S01]  /*6280*/  @P0 STG.E desc[UR16][R68.64+0x200], R7 ;  /* 0x0002000744000986 */ /* 0x0001e2000c101910 */
[C---:B------:R-:W-:Y:S02]  /*6290*/  ISETP.GT.AND P0, PT, R125.reuse, 0x80, P2 ;  /* 0x000000807d00780c */ /* 0x040fe40001704270 */
[----:B------:R-:W-:Y:S01]  /*62a0*/  ISETP.GT.AND P2, PT, R125, 0x88, P2 ;  /* 0x000000887d00780c */ /* 0x000fe20001744270 */
[----:B0-----:R-:W-:-:S10]  /*62b0*/  IMAD R7, R48, R107, RZ ;  /* 0x0000006b30077224 */ /* 0x001fd400078e02ff */
[----:B------:R-:W-:Y:S01]  /*62c0*/  @P0 STG.E desc[UR16][R58.64+0x200], R45 ;  /* 0x0002002d3a000986 */ /* 0x000fe2000c101910 */
[C---:B------:R-:W-:Y:S02]  /*62d0*/  ISETP.GT.AND P0, PT, R125.reuse, 0x80, P3 ;  /* 0x000000807d00780c */ /* 0x040fe40001f04270 */
[C---:B------:R-:W-:Y:S01]  /*62e0*/  ISETP.GT.AND P3, PT, R125.reuse, 0x88, P3 ;  /* 0x000000887d00780c */ /* 0x040fe20001f64270 */
[----:B------:R0:W-:Y:S01]  /*62f0*/  @P1 STG.E desc[UR16][R70.64+0x220], R5 ;  /* 0x0002200546001986 */ /* 0x0001e2000c101910 */
[C---:B------:R-:W-:Y:S02]  /*6300*/  ISETP.GT.AND P1, PT, R125.reuse, 0x80, P4 ;  /* 0x000000807d00780c */ /* 0x040fe40002724270 */
[C---:B------:R-:W-:Y:S01]  /*6310*/  ISETP.GT.AND P4, PT, R125.reuse, 0x88, P4 ;  /* 0x000000887d00780c */ /* 0x040fe20002784270 */
[----:B------:R-:W-:Y:S06]  /*6320*/  @P2 STG.E desc[UR16][R20.64+0x220], R47 ;  /* 0x0002202f14002986 */ /* 0x000fec000c101910 */
[----:B------:R1:W-:Y:S01]  /*6330*/  @P0 STG.E desc[UR16][R74.64+0x200], R7 ;  /* 0x000200074a000986 */ /* 0x0003e2000c101910 */
[C---:B------:R-:W-:Y:S01]  /*6340*/  ISETP.GT.AND P0, PT, R125.reuse, 0x80, P6 ;  /* 0x000000807d00780c */ /* 0x040fe20003704270 */
[----:B0-----:R-:W-:Y:S01]  /*6350*/  IMAD R5, R50, R107, RZ ;  /* 0x0000006b32057224 */ /* 0x001fe200078e02ff */
[C---:B------:R-:W-:Y:S01]  /*6360*/  ISETP.GT.AND P6, PT, R125.reuse, 0x88, P6 ;  /* 0x000000887d00780c */ /* 0x040fe200037c4270 */
[----:B------:R0:W-:Y:S01]  /*6370*/  @P1 STG.E desc[UR16][R62.64+0x200], R49 ;  /* 0x000200313e001986 */ /* 0x0001e2000c101910 */
[----:B------:R-:W-:-:S02]  /*6380*/  ISETP.GT.AND P1, PT, R125, 0x80, P5 ;  /* 0x000000807d00780c */ /* 0x000fc40002f24270 */
[----:B------:R-:W-:Y:S01]  /*6390*/  ISETP.GT.AND P5, PT, R125, 0x88, P5 ;  /* 0x000000887d00780c */ /* 0x000fe20002fa4270 */
[----:B------:R0:W-:Y:S01]  /*63a0*/  @P3 STG.E desc[UR16][R76.64+0x220], R5 ;  /* 0x000220054c003986 */ /* 0x0001e2000c101910 */
[----:B-1----:R-:W-:-:S03]  /*63b0*/  IMAD R7, R52, R107, RZ ;  /* 0x0000006b34077224 */ /* 0x002fc600078e02ff */
[----:B------:R0:W-:Y:S06]  /*63c0*/  @P4 STG.E desc[UR16][R56.64+0x220], R51 ;  /* 0x0002203338004986 */ /* 0x0001ec000c101910 */
[----:B------:R0:W-:Y:S04]  /*63d0*/  @P1 STG.E desc[UR16][R72.64+0x200], R7 ;  /* 0x0002000748001986 */ /* 0x0001e8000c101910 */
[----:B------:R0:W-:Y:S04]  /*63e0*/  @P0 STG.E desc[UR16][R64.64+0x200], R53 ;  /* 0x0002003540000986 */ /* 0x0001e8000c101910 */
[----:B------:R0:W-:Y:S04]  /*63f0*/  @P5 STG.E desc[UR16][R80.64+0x220], R9 ;  /* 0x0002200950005986 */ /* 0x0001e8000c101910 */
[----:B------:R0:W-:Y:S02]  /*6400*/  @P6 STG.E desc[UR16][R78.64+0x220], R55 ;  /* 0x000220374e006986 */ /* 0x0001e4000c101910 */
.L_x_138:
[----:B------:R-:W-:Y:S05]  /*6410*/  BSYNC B0 ;  /* 0x0000000000007941 */ /* 0x000fea0003800000 */
.L_x_22:
[----:B------:R-:W-:Y:S01]  /*6420*/  IADD3 R2, P0, R2, UR30, RZ ;  /* 0x0000001e02027c10 */ /* 0x000fe2000ff1e0ff */
[----:B------:R-:W-:Y:S01]  /*6430*/  ULDC.64 UR8, c[0x0][0x750] ;  /* 0x0001d40000087ab9 */ /* 0x000fe20000000a00 */
[----:B------:R-:W-:Y:S01]  /*6440*/  PRMT R6, RZ, 0x7610, R6 ;  /* 0x00007610ff067816 */ /* 0x000fe20000000006 */
[----:B---3--:R-:W-:Y:S01]  /*6450*/  IMAD.MOV.U32 R10, RZ, RZ, -0x1 ;  /* 0xffffffffff0a7424 */ /* 0x008fe200078e00ff */
[----:B------:R-:W-:Y:S01]  /*6460*/  IADD3.X R3, R3, UR4, RZ, P0, !PT ;  /* 0x0000000403037c10 */ /* 0x000fe200087fe4ff */
[----:B0-----:R-:W-:Y:S01]  /*6470*/  IMAD.MOV.U32 R5, RZ, RZ, -0x1 ;  /* 0xffffffffff057424 */ /* 0x001fe200078e00ff */
[----:B------:R-:W-:-:S04]  /*6480*/  ISETP.GE.U32.AND P0, PT, R2, UR8, PT ;  /* 0x0000000802007c0c */ /* 0x000fc8000bf06070 */
[----:B------:R-:W-:-:S13]  /*6490*/  ISETP.GE.U32.AND.EX P0, PT, R3, UR9, PT, P0 ;  /* 0x0000000903007c0c */ /* 0x000fda000bf06100 */
[----:B------:R-:W-:Y:S05]  /*64a0*/  @P0 BRA `(.L_x_139) ;  /* 0x0000000400500947 */ /* 0x000fea0003800000 */
[----:B------:R-:W0:Y:S01]  /*64b0*/  LDC.64 R12, c[0x0][0x728] ;  /* 0x0001ca00ff0c7b82 */ /* 0x000e220000000a00 */
[----:B------:R-:W3:Y:S01]  /*64c0*/  S2R R17, SR_CTAID.X ;  /* 0x0000000000117919 */ /* 0x000ee20000002500 */
[----:B------:R-:W-:Y:S02]  /*64d0*/  IMAD.MOV.U32 R10, RZ, RZ, R2 ;  /* 0x000000ffff0a7224 */ /* 0x000fe400078e0002 */
[----:B------:R-:W-:Y:S01]  /*64e0*/  IMAD.MOV.U32 R11, RZ, RZ, R3 ;  /* 0x000000ffff0b7224 */ /* 0x000fe200078e0003 */
[----:B------:R-:W0:Y:S03]  /*64f0*/  S2R R20, SR_CTAID.Y ;  /* 0x0000000000147919 */ /* 0x000e260000002600 */
[----:B------:R-:W1:Y:S08]  /*6500*/  LDC R16, c[0x0][0x730] ;  /* 0x0001cc00ff107b82 */ /* 0x000e700000000800 */
[----:B------:R-:W1:Y:S01]  /*6510*/  LDC.64 R18, c[0x0][0x720] ;  /* 0x0001c800ff127b82 */ /* 0x000e620000000a00 */
[----:B0-----:R-:W-:-:S04]  /*6520*/  ISETP.NE.U32.AND P0, PT, R12, RZ, PT ;  /* 0x000000ff0c00720c */ /* 0x001fc80003f05070 */
[----:B------:R-:W-:-:S13]  /*6530*/  ISETP.NE.AND.EX P0, PT, R13, RZ, PT, P0 ;  /* 0x000000ff0d00720c */ /* 0x000fda0003f05300 */
[----:B-1-3--:R-:W-:Y:S05]  /*6540*/  @!P0 BRA `(.L_x_140) ;  /* 0x0000000000288947 */ /* 0x00afea0003800000 */
        /* <DEDUP_REMOVED lines=10> */
.L_x_140:
[-CC-:B------:R-:W-:Y:S01]  /*65f0*/  SHF.R.U64 R14, R10, R16.reuse, R11.reuse ;  /* 0x000000100a0e7219 */ /* 0x180fe2000000120b */
[----:B------:R-:W0:Y:S01]  /*6600*/  LDC.64 R22, c[0x0][0x740] ;  /* 0x0001d000ff167b82 */ /* 0x000e220000000a00 */
[----:B------:R-:W-:Y:S01]  /*6610*/  SHF.R.U32.HI R5, RZ, R16, R11 ;  /* 0x00000010ff057219 */ /* 0x000fe2000001160b */
[----:B------:R-:W-:Y:S01]  /*6620*/  ULDC UR8, c[0x0][0x150] ;  /* 0x0000540000087ab9 */ /* 0x000fe20000000800 */
[----:B------:R-:W-:Y:S02]  /*6630*/  IADD3 R9, P0, RZ, -R14, RZ ;  /* 0x8000000eff097210 */ /* 0x000fe40007f1e0ff */
[----:B------:R-:W-:-:S03]  /*6640*/  I2FP.F32.U32 R11, R17 ;  /* 0x00000011000b7245 */ /* 0x000fc60000201000 */
[----:B------:R-:W1:Y:S01]  /*6650*/  LDC R10, c[0x0][0x718] ;  /* 0x0001c600ff0a7b82 */ /* 0x000e620000000800 */
[----:B------:R-:W-:Y:S02]  /*6660*/  IMAD.X R5, RZ, RZ, ~R5, P0 ;  /* 0x000000ffff057224 */ /* 0x000fe400000e0e05 */
[----:B------:R-:W-:Y:S01]  /*6670*/  FMUL R11, R11, UR8 ;  /* 0x000000080b0b7c20 */ /* 0x000fe20008400000 */
[----:B------:R-:W-:Y:S01]  /*6680*/  IMAD.WIDE.U32 R6, R9, R18, R2 ;  /* 0x0000001209067225 */ /* 0x000fe200078e0002 */
[----:B------:R-:W-:-:S03]  /*6690*/  ULDC UR8, c[0x0][0x154] ;  /* 0x0000550000087ab9 */ /* 0x000fc60000000800 */
[----:B------:R-:W-:Y:S01]  /*66a0*/  IMAD R8, R5, R18, RZ ;  /* 0x0000001205087224 */ /* 0x000fe200078e02ff */
[----:B------:R-:W3:Y:S01]  /*66b0*/  LDC R16, c[0x0][0x708] ;  /* 0x0001c200ff107b82 */ /* 0x000ee20000000800 */
[----:B------:R-:W2:Y:S02]  /*66c0*/  F2I.U32.TRUNC.NTZ R11, R11 ;  /* 0x0000000b000b7305 */ /* 0x000ea4000020f000 */
[----:B------:R-:W-:-:S04]  /*66d0*/  IMAD R5, R9, R19, R8 ;  /* 0x0000001309057224 */ /* 0x000fc800078e0208 */
[----:B------:R-:W-:Y:S01]  /*66e0*/  IMAD.IADD R5, R7, 0x1, R5 ;  /* 0x0000000107057824 */ /* 0x000fe200078e0205 */
[----:B------:R-:W4:Y:S01]  /*66f0*/  LDC R13, c[0x0][0x758] ;  /* 0x0001d600ff0d7b82 */ /* 0x000f220000000800 */
[----:B------:R-:W-:Y:S02]  /*6700*/  I2FP.F32.U32 R7, R20 ;  /* 0x0000001400077245 */ /* 0x000fe40000201000 */
[----:B0-----:R-:W-:-:S03]  /*6710*/  ISETP.NE.U32.AND P0, PT, R22, RZ, PT ;  /* 0x000000ff1600720c */ /* 0x001fc60003f05070 */
[----:B------:R-:W-:Y:S01]  /*6720*/  FMUL R9, R7, UR8 ;  /* 0x0000000807097c20 */ /* 0x000fe20008400000 */
[----:B------:R-:W-:Y:S01]  /*6730*/  ISETP.NE.AND.EX P0, PT, R23, RZ, PT, P0 ;  /* 0x000000ff1700720c */ /* 0x000fe20003f05300 */
[----:B------:R-:W0:Y:S01]  /*6740*/  LDC R8, c[0x0][0x144] ;  /* 0x00005100ff087b82 */ /* 0x000e220000000800 */
[-CC-:B-1----:R-:W-:Y:S01]  /*6750*/  SHF.R.U64 R12, R6, R10.reuse, R5.reuse ;  /* 0x0000000a060c7219 */ /* 0x182fe20000001205 */
[----:B------:R1:W0:Y:S01]  /*6760*/  F2I.U32.TRUNC.NTZ R18, R9 ;  /* 0x0000000900127305 */ /* 0x000222000020f000 */
[----:B------:R-:W-:Y:S01]  /*6770*/  SHF.R.U32.HI R5, RZ, R10, R5 ;  /* 0x0000000aff057219 */ /* 0x000fe20000011605 */
[----:B--2---:R-:W-:-:S04]  /*6780*/  IMAD.MOV R11, RZ, RZ, -R11 ;  /* 0x000000ffff0b7224 */ /* 0x004fc800078e0a0b */
[----:B------:R-:W2:Y:S01]  /*6790*/  LDC R19, c[0x0][0x148] ;  /* 0x00005200ff137b82 */ /* 0x000ea20000000800 */
[-CC-:B---3--:R-:W-:Y:S02]  /*67a0*/  SHF.R.U64 R15, R12, R16.reuse, R5.reuse ;  /* 0x000000100c0f7219 */ /* 0x188fe40000001205 */
[----:B------:R-:W-:-:S05]  /*67b0*/  SHF.R.U32.HI R6, RZ, R16, R5 ;  /* 0x00000010ff067219 */ /* 0x000fca0000011605 */
[----:B------:R-:W3:Y:S01]  /*67c0*/  LDC R21, c[0x0][0x700] ;  /* 0x0001c000ff157b82 */ /* 0x000ee20000000800 */
[-CC-:B----4-:R-:W-:Y:S02]  /*67d0*/  SHF.R.U64 R16, R15, R13.reuse, R6.reuse ;  /* 0x0000000d0f107219 */ /* 0x190fe40000001206 */
[----:B------:R-:W-:-:S03]  /*67e0*/  SHF.R.U32.HI R7, RZ, R13, R6 ;  /* 0x0000000dff077219 */ /* 0x000fc60000011606 */
[----:B------:R-:W-:Y:S02]  /*67f0*/  IMAD.MOV.U32 R6, RZ, RZ, R16 ;  /* 0x000000ffff067224 */ /* 0x000fe400078e0010 */
[----:B------:R-:W4:Y:S01]  /*6800*/  LDC R24, c[0x0][0x748] ;  /* 0x0001d200ff187b82 */ /* 0x000f220000000800 */
[----:B0-----:R-:W-:-:S07]  /*6810*/  IMAD R17, R8, R11, R17 ;  /* 0x0000000b08117224 */ /* 0x001fce00078e0211 */
[----:B------:R-:W0:Y:S08]  /*6820*/  LDC R25, c[0x0][0x738] ;  /* 0x0001ce00ff197b82 */ /* 0x000e300000000800 */
[----:B------:R-:W0:Y:S01]  /*6830*/  LDC R26, c[0x0][0x710] ;  /* 0x0001c400ff1a7b82 */ /* 0x000e220000000800 */
[----:B-12---:R-:W-:Y:S05]  /*6840*/  @!P0 BRA `(.L_x_141) ;  /* 0x0000000000288947 */ /* 0x006fea0003800000 */
[----:B------:R-:W1:Y:S02]  /*6850*/  LDC R5, c[0x0][0x74c] ;  /* 0x0001d300ff057b82 */ /* 0x000e640000000800 */
[----:B-1----:R-:W-:-:S05]  /*6860*/  IADD3 R5, P0, R16, R5, RZ ;  /* 0x0000000510057210 */ /* 0x002fca0007f1e0ff */
        /* <DEDUP_REMOVED lines=8> */
.L_x_141:
[----:B------:R-:W-:Y:S01]  /*68f0*/  ISETP.NE.AND P0, PT, R0, 0x1, PT ;  /* 0x000000010000780c */ /* 0x000fe20003f05270 */
[----:B---3--:R-:W-:Y:S01]  /*6900*/  VIADD R9, R21, 0xffffffff ;  /* 0xffffffff15097836 */ /* 0x008fe20000000000 */
[----:B----4-:R-:W-:Y:S01]  /*6910*/  SHF.R.U64 R6, R6, R24, R7 ;  /* 0x0000001806067219 */ /* 0x010fe20000001207 */
[----:B------:R-:W-:Y:S01]  /*6920*/  IMAD.MOV R18, RZ, RZ, -R18 ;  /* 0x000000ffff127224 */ /* 0x000fe200078e0a12 */
[----:B------:R-:W-:Y:S02]  /*6930*/  LOP3.LUT R5, R15, R120, RZ, 0xc0, !PT ;  /* 0x000000780f057212 */ /* 0x000fe400078ec0ff */
[----:B------:R-:W-:Y:S01]  /*6940*/  LOP3.LUT R12, R12, R9, RZ, 0xc0, !PT ;  /* 0x000000090c0c7212 */ /* 0x000fe200078ec0ff */
[----:B------:R-:W-:Y:S02]  /*6950*/  IMAD.MOV R7, RZ, RZ, -R6 ;  /* 0x000000ffff077224 */ /* 0x000fe400078e0a06 */
[----:B------:R-:W-:Y:S02]  /*6960*/  IMAD R124, R114, R6, R5 ;  /* 0x00000006727c7224 */ /* 0x000fe400078e0205 */
[----:B0-----:R-:W-:-:S02]  /*6970*/  IMAD R5, R7, R25, R16 ;  /* 0x0000001907057224 */ /* 0x001fc400078e0210 */
[----:B------:R-:W-:Y:S02]  /*6980*/  @P0 IMAD R17, R19, R18, R20 ;  /* 0x0000001213110224 */ /* 0x000fe400078e0214 */
[----:B------:R-:W-:Y:S02]  /*6990*/  IMAD R5, R5, R21, R12 ;  /* 0x0000001505057224 */ /* 0x000fe400078e020c */
[----:B------:R-:W-:Y:S02]  /*69a0*/  IMAD R124, R124, R26, R17 ;  /* 0x0000001a7c7c7224 */ /* 0x000fe400078e0211 */
[----:B------:R-:W-:-:S03]  /*69b0*/  IMAD.MOV.U32 R6, RZ, RZ, 0x1 ;  /* 0x00000001ff067424 */ /* 0x000fc600078e00ff */
[----:B------:R-:W-:Y:S02]  /*69c0*/  SEL R10, R5, R124, !P0 ;  /* 0x0000007c050a7207 */ /* 0x000fe40004000000 */
[----:B------:R-:W-:Y:S01]  /*69d0*/  SEL R124, R124, R5, !P0 ;  /* 0x000000057c7c7207 */ /* 0x000fe20004000000 */
[----:B------:R-:W-:-:S07]  /*69e0*/  IMAD.MOV.U32 R5, RZ, RZ, R14 ;  /* 0x000000ffff057224 */ /* 0x000fce00078e000e */
.L_x_139:
[----:B------:R-:W-:-:S13]  /*69f0*/  LOP3.LUT P0, RZ, R6, 0xff, RZ, 0xc0, !PT ;  /* 0x000000ff06ff7812 */ /* 0x000fda000780c0ff */
[----:B------:R-:W-:Y:S05]  /*6a00*/  @P0 BRA `(.L_x_142) ;  /* 0xffffffa800900947 */ /* 0x000fea000383ffff */
[----:B------:R-:W-:Y:S05]  /*6a10*/  EXIT ;  /* 0x000000000000794d */ /* 0x000fea0003800000 */
.L_x_4:
        /* <DEDUP_REMOVED lines=26> */
.L_x_144:
[-CC-:B------:R-:W-:Y:S01]  /*6bc0*/  SHF.R.U64 R16, R16, R10.reuse, R17.reuse ;  /* 0x0000000a10107219 */ /* 0x180fe20000001211 */
[----:B------:R-:W0:Y:S01]  /*6bd0*/  LDC R14, c[0x0][0x718] ;  /* 0x0001c600ff0e7b82 */ /* 0x000e220000000800 */
[----:B------:R-:W-:Y:S01]  /*6be0*/  SHF.R.U32.HI R9, RZ, R10, R17 ;  /* 0x0000000aff097219 */ /* 0x000fe20000011611 */
[----:B------:R-:W-:Y:S01]  /*6bf0*/  ULDC UR5, c[0x0][0x150] ;  /* 0x0000540000057ab9 */ /* 0x000fe20000000800 */
[----:B------:R-:W-:Y:S02]  /*6c00*/  I2FP.F32.U32 R10, R8 ;  /* 0x00000008000a7245 */ /* 0x000fe40000201000 */
[----:B------:R-:W-:-:S03]  /*6c10*/  IADD3 R15, P0, RZ, -R16, RZ ;  /* 0x80000010ff0f7210 */ /* 0x000fc60007f1e0ff */
[----:B------:R-:W1:Y:S01]  /*6c20*/  LDC.64 R26, c[0x0][0x740] ;  /* 0x0001d000ff1a7b82 */ /* 0x000e620000000a00 */
[----:B------:R-:W-:Y:S01]  /*6c30*/  FMUL R17, R10, UR5 ;  /* 0x000000050a117c20 */ /* 0x000fe20008400000 */
[----:B------:R-:W-:Y:S01]  /*6c40*/  IMAD.X R9, RZ, RZ, ~R9, P0 ;  /* 0x000000ffff097224 */ /* 0x000fe200000e0e09 */
[----:B------:R-:W-:Y:S01]  /*6c50*/  ULDC UR5, c[0x0][0x154] ;  /* 0x0000550000057ab9 */ /* 0x000fe20000000800 */
[----:B------:R-:W-:-:S03]  /*6c60*/  IMAD.WIDE.U32 R12, R15, R22, R2 ;  /* 0x000000160f0c7225 */ /* 0x000fc600078e0002 */
[----:B------:R-:W2:Y:S01]  /*6c70*/  F2I.U32.TRUNC.NTZ R17, R17 ;  /* 0x0000001100117305 */ /* 0x000ea2000020f000 */
[----:B------:R-:W3:Y:S01]  /*6c80*/  LDC R19, c[0x0][0x144] ;  /* 0x00005100ff137b82 */ /* 0x000ee20000000800 */
[----:B------:R-:W-:-:S04]  /*6c90*/  IMAD R10, R9, R22, RZ ;  /* 0x00000016090a7224 */ /* 0x000fc800078e02ff */
[----:B------:R-:W-:-:S03]  /*6ca0*/  IMAD R9, R15, R23, R10 ;  /* 0x000000170f097224 */ /* 0x000fc600078e020a */
[----:B------:R-:W4:Y:S01]  /*6cb0*/  LDC R18, c[0x0][0x708] ;  /* 0x0001c200ff127b82 */ /* 0x000f220000000800 */
[----:B------:R-:W-:Y:S01]  /*6cc0*/  IMAD.IADD R9, R13, 0x1, R9 ;  /* 0x000000010d097824 */ /* 0x000fe200078e0209 */
[----:B------:R-:W-:-:S04]  /*6cd0*/  I2FP.F32.U32 R13, R11 ;  /* 0x0000000b000d7245 */ /* 0x000fc80000201000 */
[-C--:B0-----:R-:W-:Y:S01]  /*6ce0*/  SHF.R.U64 R10, R12, R14.reuse, R9 ;  /* 0x0000000e0c0a7219 */ /* 0x081fe20000001209 */
[----:B--2---:R-:W-:Y:S01]  /*6cf0*/  IMAD.MOV R12, RZ, RZ, -R17 ;  /* 0x000000ffff0c7224 */ /* 0x004fe200078e0a11 */
[----:B------:R-:W0:Y:S01]  /*6d00*/  LDC R15, c[0x0][0x758] ;  /* 0x0001d600ff0f7b82 */ /* 0x000e220000000800 */
[----:B-1----:R-:W-:Y:S01]  /*6d10*/  ISETP.NE.U32.AND P0, PT, R26, RZ, PT ;  /* 0x000000ff1a00720c */ /* 0x002fe20003f05070 */
[----:B------:R-:W-:Y:S01]  /*6d20*/  FMUL R13, R13, UR5 ;  /* 0x000000050d0d7c20 */ /* 0x000fe20008400000 */
[----:B------:R-:W-:Y:S01]  /*6d30*/  SHF.R.U32.HI R9, RZ, R14, R9 ;  /* 0x0000000eff097219 */ /* 0x000fe20000011609 */
[----:B------:R-:W-:Y:S01]  /*6d40*/  IMAD.MOV.U32 R14, RZ, RZ, -0x1 ;  /* 0xffffffffff0e7424 */ /* 0x000fe200078e00ff */
[----:B------:R-:W-:-:S03]  /*6d50*/  ISETP.NE.AND.EX P0, PT, R27, RZ, PT, P0 ;  /* 0x000000ff1b00720c */ /* 0x000fc60003f05300 */
[----:B------:R-:W1:Y:S01]  /*6d60*/  LDC R20, c[0x0][0x148] ;  /* 0x00005200ff147b82 */ /* 0x000e620000000800 */
[----:B---3--:R-:W-:Y:S02]  /*6d70*/  IMAD R24, R19, R12, R8 ;  /* 0x0000000c13187224 */ /* 0x008fe400078e0208 */
[----:B------:R-:W-:-:S05]  /*6d80*/  IMAD.MOV.U32 R12, RZ, RZ, 0x1 ;  /* 0x00000001ff0c7424 */ /* 0x000fca00078e00ff */
[----:B------:R-:W2:Y:S01]  /*6d90*/  LDC R22, c[0x0][0x700] ;  /* 0x0001c000ff167b82 */ /* 0x000ea20000000800 */
[-CC-:B----4-:R-:W-:Y:S02]  /*6da0*/  SHF.R.U64 R19, R10, R18.reuse, R9.reuse ;  /* 0x000000120a137219 */ /* 0x190fe40000001209 */
[----:B------:R-:W-:Y:S02]  /*6db0*/  SHF.R.U32.HI R8, RZ, R18, R9 ;  /* 0x00000012ff087219 */ /* 0x000fe40000011609 */
[----:B------:R3:W4:Y:S03]  /*6dc0*/  F2I.U32.TRUNC.NTZ R18, R13 ;  /* 0x0000000d00127305 */ /* 0x000726000020f000 */
[----:B------:R-:W1:Y:S01]  /*6dd0*/  LDC R23, c[0x0][0x748] ;  /* 0x0001d200ff177b82 */ /* 0x000e620000000800 */
[-C--:B0-----:R-:W-:Y:S02]  /*6de0*/  SHF.R.U64 R21, R19, R15.reuse, R8 ;  /* 0x0000000f13157219 */ /* 0x081fe40000001208 */
[----:B------:R-:W-:-:S02]  /*6df0*/  SHF.L.U32 R14, R14, R15, RZ ;  /* 0x0000000f0e0e7219 */ /* 0x000fc400000006ff */
[-C--:B------:R-:W-:Y:S01]  /*6e00*/  SHF.R.U32.HI R9, RZ, R15.reuse, R8 ;  /* 0x0000000fff097219 */ /* 0x080fe20000011608 */
[----:B------:R-:W-:Y:S01]  /*6e10*/  IMAD.MOV.U32 R8, RZ, RZ, R21 ;  /* 0x000000ffff087224 */ /* 0x000fe200078e0015 */
[----:B------:R-:W-:Y:S01]  /*6e20*/  SHF.L.U32 R28, R12, R15, RZ ;  /* 0x0000000f0c1c7219 */ /* 0x000fe200000006ff */
[----:B------:R-:W0:Y:S01]  /*6e30*/  LDC R25, c[0x0][0x738] ;  /* 0x0001ce00ff197b82 */ /* 0x000e220000000800 */
[----:B------:R-:W-:-:S07]  /*6e40*/  LOP3.LUT R30, RZ, R14, RZ, 0x33, !PT ;  /* 0x0000000eff1e7212 */ /* 0x000fce00078e33ff */
[----:B------:R-:W0:Y:S01]  /*6e50*/  LDC R29, c[0x0][0x710] ;  /* 0x0001c400ff1d7b82 */ /* 0x000e220000000800 */
        /* <DEDUP_REMOVED lines=11> */
.L_x_145:
[----:B------:R-:W-:Y:S01]  /*6f10*/  ISETP.NE.AND P0, PT, R0, 0x1, PT ;  /* 0x000000010000780c */ /* 0x000fe20003f05270 */
[----:B--2---:R-:W-:Y:S01]  /*6f20*/  VIADD R15, R22, 0xffffffff ;  /* 0xffffffff160f7836 */ /* 0x004fe20000000000 */
[----:B-1----:R-:W-:Y:S01]  /*6f30*/  SHF.R.U64 R9, R8, R23, R9 ;  /* 0x0000001708097219 */ /* 0x002fe20000001209 */
[----:B------:R-:W-:Y:S01]  /*6f40*/  IMAD.MOV R18, RZ, RZ, -R18 ;  /* 0x000000ffff127224 */ /* 0x000fe200078e0a12 */
[----:B------:R-:W-:-:S03]  /*6f50*/  LOP3.LUT R8, R19, R30, RZ, 0xc0, !PT ;  /* 0x0000001e13087212 */ /* 0x000fc600078ec0ff */
[----:B------:R-:W-:Y:S02]  /*6f60*/  IMAD.MOV R12, RZ, RZ, -R9 ;  /* 0x000000ffff0c7224 */ /* 0x000fe400078e0a09 */
[----:B------:R-:W-:Y:S01]  /*6f70*/  IMAD R13, R28, R9, R8 ;  /* 0x000000091c0d7224 */ /* 0x000fe200078e0208 */
[----:B------:R-:W-:Y:S01]  /*6f80*/  LOP3.LUT R9, R10, R15, RZ, 0xc0, !PT ;  /* 0x0000000f0a097212 */ /* 0x000fe200078ec0ff */
[----:B0-----:R-:W-:Y:S02]  /*6f90*/  IMAD R8, R12, R25, R21 ;  /* 0x000000190c087224 */ /* 0x001fe400078e0215 */
[----:B------:R-:W-:Y:S02]  /*6fa0*/  @P0 IMAD R24, R20, R18, R11 ;  /* 0x0000001214180224 */ /* 0x000fe400078e020b */
[----:B------:R-:W-:Y:S02]  /*6fb0*/  IMAD R8, R8, R22, R9 ;  /* 0x0000001608087224 */ /* 0x000fe400078e0209 */
[----:B------:R-:W-:-:S02]  /*6fc0*/  IMAD R13, R13, R29, R24 ;  /* 0x0000001d0d0d7224 */ /* 0x000fc400078e0218 */
[----:B------:R-:W-:Y:S02]  /*6fd0*/  IMAD.MOV.U32 R12, RZ, RZ, 0x1 ;  /* 0x00000001ff0c7424 */ /* 0x000fe400078e00ff */
[----:B------:R-:W-:Y:S01]  /*6fe0*/  IMAD.MOV.U32 R10, RZ, RZ, R16 ;  /* 0x000000ffff0a7224 */ /* 0x000fe200078e0010 */
[----:B------:R-:W-:Y:S02]  /*6ff0*/  SEL R17, R8, R13, !P0 ;  /* 0x0000000d08117207 */ /* 0x000fe40004000000 */
[----:B------:R-:W-:-:S07]  /*7000*/  SEL R13, R13, R8, !P0 ;  /* 0x000000080d0d7207 */ /* 0x000fce0004000000 */
.L_x_143:
[----:B------:R-:W-:-:S08]  /*7010*/  NOP ;  /* 0x0000000000007918 */ /* 0x000fd00000000000 */
[----:B------:R-:W0:-:S00]  /*7020*/  USETMAXREG.DEALLOC.CTAPOOL 0x28 ;  /* 0x00000028000079c8 */ /* 0x000e0000080e0500 */
[----:B0-----:R-:W-:-:S13]  /*7030*/  ISETP.NE.AND P0, PT, R5, RZ, PT ;  /* 0x000000ff0500720c */ /* 0x001fda0003f05270 */
[----:B------:R-:W-:Y:S05]  /*7040*/  @P0 EXIT ;  /* 0x000000000000094d */ /* 0x000fea0003800000 */
[----:B------:R-:W-:Y:S01]  /*7050*/  LOP3.LUT P0, RZ, R12, 0xff, RZ, 0xc0, !PT ;  /* 0x000000ff0cff7812 */ /* 0x000fe2000780c0ff */
[----:B------:R-:W-:Y:S02]  /*7060*/  IMAD.MOV.U32 R12, RZ, RZ, 0x1 ;  /* 0x00000001ff0c7424 */ /* 0x000fe400078e00ff */
[----:B------:R-:W-:-:S10]  /*7070*/  IMAD.MOV.U32 R5, RZ, RZ, RZ ;  /* 0x000000ffff057224 */ /* 0x000fd400078e00ff */
[----:B------:R-:W-:Y:S05]  /*7080*/  @!P0 BRA `(.L_x_146) ;  /* 0x0000000c004c8947 */ /* 0x000fea0003800000 */
[----:B------:R-:W0:Y:S01]  /*7090*/  LDC R5, c[0x0][0x28c] ;  /* 0x0000a300ff057b82 */ /* 0x000e220000000800 */
[----:B------:R-:W-:Y:S01]  /*70a0*/  LOP3.LUT P0, RZ, R6, 0x1f, RZ, 0xc0, !PT ;  /* 0x0000001f06ff7812 */ /* 0x000fe2000780c0ff */
[----:B------:R-:W-:Y:S01]  /*70b0*/  ULDC UR6, c[0x0][0x758] ;  /* 0x0001d60000067ab9 */ /* 0x000fe20000000800 */
[----:B------:R-:W-:Y:S01]  /*70c0*/  UMOV UR7, 0xffffffff ;  /* 0xffffffff00077882 */ /* 0x000fe20000000000 */
[----:B------:R-:W-:Y:S01]  /*70d0*/  BSSY B0, `(.L_x_146) ;  /* 0x00000ce000007945 */ /* 0x000fe20003800000 */
[----:B------:R-:W-:Y:S01]  /*70e0*/  USHF.L.U32 UR7, UR7, UR6, URZ ;  /* 0x0000000607077299 */ /* 0x000fe2000800063f */
[C---:B------:R-:W-:Y:S01]  /*70f0*/  ISETP.NE.AND P3, PT, R7.reuse, RZ, PT ;  /* 0x000000ff0700720c */ /* 0x040fe20003f65270 */
[----:B------:R-:W-:Y:S01]  /*7100*/  IMAD.MOV.U32 R15, RZ, RZ, 0x1 ;  /* 0x00000001ff0f7424 */ /* 0x000fe200078e00ff */
[----:B------:R-:W-:Y:S01]  /*7110*/  ISETP.NE.OR P0, PT, R7, RZ, !P0 ;  /* 0x000000ff0700720c */ /* 0x000fe20004705670 */
[----:B------:R-:W-:Y:S01]  /*7120*/  IMAD.MOV.U32 R12, RZ, RZ, 0x1 ;  /* 0x00000001ff0c7424 */ /* 0x000fe200078e00ff */
[----:B------:R-:W-:Y:S01]  /*7130*/  LOP3.LUT R18, R4, 0x2, RZ, 0xfc, !PT ;  /* 0x0000000204127812 */ /* 0x000fe200078efcff */
[----:B------:R-:W-:Y:S01]  /*7140*/  ULDC UR5, c[0x0][0x700] ;  /* 0x0001c00000057ab9 */ /* 0x000fe20000000800 */
[----:B------:R-:W-:Y:S01]  /*7150*/  UMOV UR8, 0x1 ;  /* 0x0000000100087882 */ /* 0x000fe20000000000 */
[----:B------:R-:W-:-:S02]  /*7160*/  UIADD3 UR5, UR5, -0x1, URZ ;  /* 0xffffffff05057890 */ /* 0x000fc4000fffe03f */
[----:B------:R-:W-:Y:S02]  /*7170*/  USHF.L.U32 UR21, UR8, UR6, URZ ;  /* 0x0000000608157299 */ /* 0x000fe4000800063f */
[----:B------:R-:W-:Y:S01]  /*7180*/  ULOP3.LUT UR13, URZ, UR7, URZ, 0x33, !UPT ;  /* 0x000000073f0d7292 */ /* 0x000fe2000f8e333f */
[----:B------:R-:W-:Y:S01]  /*7190*/  ULDC.64 UR32, c[0x0][0x198] ;  /* 0x0000660000207ab9 */ /* 0x000fe20000000a00 */
[----:B0-----:R-:W-:-:S05]  /*71a0*/  VIADD R5, R5, 0x3f ;  /* 0x0000003f05057836 */ /* 0x001fca0000000000 */
[----:B------:R-:W-:-:S04]  /*71b0*/  SHF.R.S32.HI R6, RZ, 0x1f, R5 ;  /* 0x0000001fff067819 */ /* 0x000fc80000011405 */
[----:B------:R-:W-:Y:S01]  /*71c0*/  LEA.HI R6, R6, R5, RZ, 0x6 ;  /* 0x0000000506067211 */ /* 0x000fe200078f30ff */
[----:B------:R-:W-:-:S03]  /*71d0*/  IMAD.MOV.U32 R5, RZ, RZ, RZ ;  /* 0x000000ffff057224 */ /* 0x000fc600078e00ff */
[----:B------:R-:W-:-:S05]  /*71e0*/  SHF.R.S32.HI R16, RZ, 0x6, R6 ;  /* 0x00000006ff107819 */ /* 0x000fca0000011406 */
[----:B------:R-:W-:-:S07]  /*71f0*/  VIADD R14, R16, 0x1 ;  /* 0x00000001100e7836 */ /* 0x000fce0000000000 */
.L_x_158:
[----:B------:R-:W-:-:S03]  /*7200*/  UMOV UR6, 0xffffffff ;  /* 0xffffffff00067882 */ /* 0x000fc60000000000 */
[----:B------:R-:W-:Y:S05]  /*7210*/  BRA.DIV UR6, `(.L_x_147) ;  /* 0x0000001606707947 */ /* 0x000fea000b800000 */
[----:B------:R-:W-:-:S13]  /*7220*/  ELECT P1, URZ, PT ;  /* 0x00000000003f782f */ /* 0x000fda0003820000 */
.L_x_181:
[----:B------:R-:W0:Y:S01]  /*7230*/  LDC R6, c[0x0][0x28c] ;  /* 0x0000a300ff067b82 */ /* 0x000e220000000800 */
[----:B------:R-:W-:Y:S01]  /*7240*/  BSSY B1, `(.L_x_148) ;  /* 0x0000044000017945 */ /* 0x000fe20003800000 */
[----:B0-----:R-:W-:-:S13]  /*7250*/  ISETP.LT.OR P1, PT, R6, 0x1, !P1 ;  /* 0x000000010600780c */ /* 0x001fda0004f21670 */
[----:B------:R-:W-:Y:S05]  /*7260*/  @P1 BRA `(.L_x_149) ;  /* 0x0000000400041947 */ /* 0x000fea0003800000 */
[----:B------:R-:W-:Y:S01]  /*7270*/  IMAD.SHL.U32 R13, R13, 0x100, RZ ;  /* 0x000001000d0d7824 */ /* 0x000fe200078e00ff */
[----:B------:R-:W-:Y:S01]  /*7280*/  CS2R R22, SRZ ;  /* 0x0000000000167805 */ /* 0x000fe2000001ff00 */
[----:B------:R-:W-:Y:S02]  /*7290*/  IMAD.SHL.U32 R17, R17, 0x40, RZ ;  /* 0x0000004011117824 */ /* 0x000fe400078e00ff */
[----:B------:R-:W-:Y:S02]  /*72a0*/  IMAD.MOV.U32 R21, RZ, RZ, RZ ;  /* 0x000000ffff157224 */ /* 0x000fe400078e00ff */
[----:B------:R-:W-:Y:S02]  /*72b0*/  IMAD.MOV.U32 R6, RZ, RZ, R14 ;  /* 0x000000ffff067224 */ /* 0x000fe400078e000e */
[----:B------:R-:W-:Y:S02]  /*72c0*/  IMAD.MOV.U32 R7, RZ, RZ, R12 ;  /* 0x000000ffff077224 */ /* 0x000fe400078e000c */
[----:B------:R-:W-:-:S07]  /*72d0*/  IMAD.MOV.U32 R8, RZ, RZ, R5 ;  /* 0x000000ffff087224 */ /* 0x000fce00078e0005 */
.L_x_153:
[----:B------:R-:W0:Y:S01]  /*72e0*/  S2R R20, SR_CgaCtaId ;  /* 0x0000000000147919 */ /* 0x000e220000008800 */
[----:B------:R-:W-:Y:S01]  /*72f0*/  MOV R9, 0x400 ;  /* 0x0000040000097802 */ /* 0x000fe20000000f00 */
[----:B------:R-:W1:Y:S03]  /*7300*/  @!P3 LDC R11, c[0x0][0x640] ;  /* 0x00019000ff0bbb82 */ /* 0x000e660000000800 */
[----:B0-----:R-:W-:Y:S02]  /*7310*/  LEA R19, R20, R9, 0x18 ;  /* 0x0000000914137211 */ /* 0x001fe400078ec0ff */
[----:B------:R-:W-:-:S03]  /*7320*/  SHF.L.U32 R9, R7, 0x1f, RZ ;  /* 0x0000001f07097819 */ /* 0x000fc600000006ff */
[----:B------:R-:W-:-:S04]  /*7330*/  IMAD R20, R8, 0x8, R19 ;  /* 0x0000000808147824 */ /* 0x000fc800078e0213 */
[----:B------:R-:W0:Y:S02]  /*7340*/  SYNCS.PHASECHK.TRANS64.TRYWAIT P1, [R20+URZ+0x80], R9 ;  /* 0x00008009140075a7 */ /* 0x000e24000802017f */
[----:B01----:R-:W-:Y:S05]  /*7350*/  @!P1 BRA `(.L_x_150) ;  /* 0x0000001400409947 */ /* 0x003fea0003800000 */
.L_x_182:
[----:B0-----:R-:W-:Y:S01]  /*7360*/  PRMT R9, R18, 0x9910, RZ ;  /* 0x0000991012097816 */ /* 0x001fe200000000ff */
[----:B------:R0:W-:Y:S03]  /*7370*/  @!P3 SYNCS.ARRIVE.TRANS64 RZ, [R20+URZ], R11 ;  /* 0x0000000b14ffb9a7 */ /* 0x0001e6000800003f */
[----:B------:R-:W-:-:S13]  /*7380*/  ISETP.NE.AND P1, PT, R9, 0x2, PT ;  /* 0x000000020900780c */ /* 0x000fda0003f25270 */
[----:B0-----:R-:W-:Y:S05]  /*7390*/  @P1 BRA `(.L_x_151) ;  /* 0x0000000000041947 */ /* 0x001fea0003800000 */
[----:B------:R-:W-:Y:S01]  /*73a0*/  BPT.TRAP 0x1 ;  /* 0x000000040000795c */ /* 0x000fe20000300000 */
.L_x_151:
[----:B------:R-:W-:Y:S05]  /*73b0*/  @P0 BRA `(.L_x_152) ;  /* 0x0000000000040947 */ /* 0x000fea0003800000 */
[----:B------:R-:W-:Y:S01]  /*73c0*/  BPT.TRAP 0x1 ;  /* 0x000000040000795c */ /* 0x000fe20000300000 */
.L_x_152:
[--C-:B------:R-:W-:Y:S01]  /*73d0*/  IMAD R9, R8, 0x2000, R19.reuse ;  /* 0x0000200008097824 */ /* 0x100fe200078e0213 */
[----:B------:R-:W-:Y:S01]  /*73e0*/  R2UR UR25, R20 ;  /* 0x00000000141972ca */ /* 0x000fe200000e0000 */
[----:B------:R-:W-:Y:S01]  /*73f0*/  VIADD R6, R6, 0xffffffff ;  /* 0xffffffff06067836 */ /* 0x000fe20000000000 */
[----:B------:R-:W-:Y:S01]  /*7400*/  R2UR UR28, R10 ;  /* 0x000000000a1c72ca */ /* 0x000fe200000e0000 */
[----:B------:R-:W-:Y:S01]  /*7410*/  UIADD3 UR6, UP0, UR32, 0xf0, URZ ;  /* 0x000000f020067890 */ /* 0x000fe2000ff1e03f */
[----:B------:R-:W-:Y:S01]  /*7420*/  R2UR UR24, R9 ;  /* 0x00000000091872ca */ /* 0x000fe200000e0000 */
[C-C-:B------:R-:W-:Y:S01]  /*7430*/  IMAD R9, R8.reuse, 0x800, R19.reuse ;  /* 0x0000080008097824 */ /* 0x140fe200078e0213 */
[----:B------:R-:W-:Y:S01]  /*7440*/  R2UR UR27, R13 ;  /* 0x000000000d1b72ca */ /* 0x000fe200000e0000 */
[----:B------:R-:W-:Y:S01]  /*7450*/  IMAD R19, R8, 0x1000, R19 ;  /* 0x0000100008137824 */ /* 0x000fe200078e0213 */
[----:B------:R-:W-:Y:S01]  /*7460*/  R2UR UR26, R22 ;  /* 0x00000000161a72ca */ /* 0x000fe200000e0000 */
[----:B------:R-:W-:Y:S01]  /*7470*/  UIADD3 UR14, UP1, UR32, 0x1f0, URZ ;  /* 0x000001f0200e7890 */ /* 0x000fe2000ff3e03f */
[----:B------:R-:W-:Y:S01]  /*7480*/  R2UR UR16, R9 ;  /* 0x00000000091072ca */ /* 0x000fe200000e0000 */
[----:B------:R-:W-:Y:S01]  /*7490*/  UIADD3 UR34, UP2, UR32, 0x2f0, URZ ;  /* 0x000002f020227890 */ /* 0x000fe2000ff5e03f */
[----:B------:R-:W-:Y:S01]  /*74a0*/  R2UR UR8, R19 ;  /* 0x00000000130872ca */ /* 0x000fe200000e0000 */
[----:B------:R-:W-:Y:S01]  /*74b0*/  UIADD3.X UR7, URZ, UR33, URZ, UP0, !UPT ;  /* 0x000000213f077290 */ /* 0x000fe200087fe43f */
[----:B------:R-:W-:Y:S01]  /*74c0*/  R2UR UR19, R23 ;  /* 0x00000000171372ca */ /* 0x000fe200000e0000 */
[----:B------:R-:W-:Y:S01]  /*74d0*/  UIADD3.X UR15, URZ, UR33, URZ, UP1, !UPT ;  /* 0x000000213f0f7290 */ /* 0x000fe20008ffe43f */
[----:B------:R-:W-:Y:S01]  /*74e0*/  R2UR UR10, R21 ;  /* 0x00000000150a72ca */ /* 0x000fe200000e0000 */
[----:B------:R-:W-:Y:S01]  /*74f0*/  UIADD3 UR24, UR24, 0x200, URZ ;  /* 0x0000020018187890 */ /* 0x000fe2000fffe03f */
[----:B------:R-:W-:Y:S01]  /*7500*/  R2UR UR11, R17 ;  /* 0x00000000110b72ca */ /* 0x000fe200000e0000 */
[----:B------:R-:W-:Y:S01]  /*7510*/  VIADD R8, R8, 0x1 ;  /* 0x0000000108087836 */ /* 0x000fe20000000000 */
[----:B------:R-:W-:Y:S01]  /*7520*/  ISETP.GT.AND P2, PT, R6, 0x1, PT ;  /* 0x000000010600780c */ /* 0x000fe20003f44270 */
[----:B------:R-:W-:Y:S01]  /*7530*/  UIADD3.X UR35, URZ, UR33, URZ, UP2, !UPT ;  /* 0x000000213f237290 */ /* 0x000fe200097fe43f */
[----:B------:R-:W-:Y:S01]  /*7540*/  VIADD R23, R23, 0x1 ;  /* 0x0000000117177836 */ /* 0x000fe20000000000 */
[----:B------:R-:W-:Y:S01]  /*7550*/  UIADD3 UR16, UR16, 0x30200, URZ ;  /* 0x0003020010107890 */ /* 0x000fe2000fffe03f */
[----:B------:R-:W-:Y:S01]  /*7560*/  ISETP.NE.AND P1, PT, R8, 0x10, PT ;  /* 0x000000100800780c */ /* 0x000fe20003f25270 */
[----:B------:R-:W-:Y:S01]  /*7570*/  UIADD3 UR8, UR8, 0x20200, URZ ;  /* 0x0002020008087890 */ /* 0x000fe2000fffe03f */
[----:B------:R-:W-:Y:S01]  /*7580*/  VIADD R22, R22, 0x20 ;  /* 0x0000002016167836 */ /* 0x000fe20000000000 */
[----:B------:R-:W-:Y:S01]  /*7590*/  UMOV UR22, 0x0 ;  /* 0x0000000000167882 */ /* 0x000fe20000000000 */
[----:B------:R-:W-:Y:S01]  /*75a0*/  UMOV UR23, 0x10000000 ;  /* 0x1000000000177882 */ /* 0x000fe20000000000 */
[----:B------:R-:W-:Y:S01]  /*75b0*/  UMOV UR17, UR25 ;  /* 0x0000001900117c82 */ /* 0x000fe20008000000 */
[----:B------:R-:W-:Y:S01]  /*75c0*/  UMOV UR20, UR28 ;  /* 0x0000001c00147c82 */ /* 0x000fe20008000000 */
[----:B------:R-:W-:Y:S01]  /*75d0*/  UMOV UR18, UR27 ;  /* 0x0000001b00127c82 */ /* 0x000fe20008000000 */
[----:B------:R0:W-:Y:S01]  /*75e0*/  UTMALDG.3D [UR24], [UR6], desc[UR22] ;  /* 0x00001618060075b4 */ /* 0x0001e20008011000 */
[----:B------:R-:W-:Y:S01]  /*75f0*/  UMOV UR9, UR25 ;  /* 0x0000001900097c82 */ /* 0x000fe20008000000 */
[----:B------:R-:W-:Y:S01]  /*7600*/  UMOV UR12, UR28 ;  /* 0x0000001c000c7c82 */ /* 0x000fe20008000000 */
[----:B------:R-:W-:Y:S01]  /*7610*/  SEL R20, RZ, 0x1, P1 ;  /* 0x00000001ff147807 */ /* 0x000fe20000800000 */
[----:B------:R-:W-:Y:S01]  /*7620*/  VIADD R21, R21, 0x40 ;  /* 0x0000004015157836 */ /* 0x000fe20000000000 */
[----:B------:R-:W-:-:S02]  /*7630*/  SEL R8, R8, RZ, P1 ;  /* 0x000000ff08087207 */ /* 0x000fc40000800000 */
[----:B------:R-:W-:Y:S01]  /*7640*/  LOP3.LUT R7, R7, R20, RZ, 0x3c, !PT ;  /* 0x0000001407077212 */ /* 0x000fe200078e3cff */
[----:B------:R0:W-:Y:S01]  /*7650*/  UTMALDG.3D [UR16], [UR14], desc[UR22] ;  /* 0x000016100e0075b4 */ /* 0x0001e20008011000 */
[----:B------:R0:W-:Y:S02]  /*7660*/  UTMALDG.3D [UR8], [UR34], desc[UR22] ;  /* 0x00001608220075b4 */ /* 0x0001e40008011000 */
[----:B0-----:R-:W-:Y:S05]  /*7670*/  @P2 BRA `(.L_x_153) ;  /* 0xfffffffc00182947 */ /* 0x001fea000383ffff */
.L_x_149:
[----:B------:R-:W-:Y:S05]  /*7680*/  BSYNC B1 ;  /* 0x0000000000017941 */ /* 0x000fea0003800000 */
.L_x_148:
[----:B------:R-:W-:Y:S01]  /*7690*/  LOP3.LUT P2, RZ, R15, 0xff, RZ, 0xc0, !PT ;  /* 0x000000ff0fff7812 */ /* 0x000fe2000784c0ff */
[----:B------:R-:W-:Y:S01]  /*76a0*/  IMAD.IADD R5, R16, 0x1, R5 ;  /* 0x0000000110057824 */ /* 0x000fe200078e0205 */
[----:B------:R-:W-:Y:S01]  /*76b0*/  IADD3 R2, P4, R2, UR30, RZ ;  /* 0x0000001e02027c10 */ /* 0x000fe2000ff9e0ff */
[----:B------:R-:W-:Y:S01]  /*76c0*/  ULDC.64 UR6, c[0x0][0x750] ;  /* 0x0001d40000067ab9 */ /* 0x000fe20000000a00 */
[----:B------:R-:W-:Y:S01]  /*76d0*/  BSSY B1, `(.L_x_154) ;  /* 0x000006b000017945 */ /* 0x000fe20003800000 */
[----:B------:R-:W-:Y:S01]  /*76e0*/  IMAD.MOV.U32 R13, RZ, RZ, -0x1 ;  /* 0xffffffffff0d7424 */ /* 0x000fe200078e00ff */
[----:B------:R-:W-:Y:S01]  /*76f0*/  ISETP.GT.U32.AND P1, PT, R5, 0xf, PT ;  /* 0x0000000f0500780c */ /* 0x000fe20003f24070 */
[----:B------:R-:W-:Y:S01]  /*7700*/  IMAD.MOV.U32 R17, RZ, RZ, -0x1 ;  /* 0xffffffffff117424 */ /* 0x000fe200078e00ff */
[----:B------:R-:W-:Y:S01]  /*7710*/  SHF.R.U32.HI R6, RZ, 0x4, R5 ;  /* 0x00000004ff067819 */ /* 0x000fe20000011605 */
[----:B------:R-:W-:Y:S01]  /*7720*/  IMAD.MOV.U32 R10, RZ, RZ, -0x1 ;  /* 0xffffffffff0a7424 */ /* 0x000fe200078e00ff */
[----:B------:R-:W-:-:S02]  /*7730*/  ISETP.LT.U32.AND P1, PT, R16, 0x10, P1 ;  /* 0x000000101000780c */ /* 0x000fc40000f21070 */
[----:B------:R-:W-:Y:S01]  /*7740*/  IADD3.X R3, R3, UR4, RZ, P4, !PT ;  /* 0x0000000403037c10 */ /* 0x000fe2000a7fe4ff */
[----:B------:R-:W0:Y:S01]  /*7750*/  @P2 S2R R8, SR_CgaCtaId ;  /* 0x0000000000082919 */ /* 0x000e220000008800 */
[----:B------:R-:W-:Y:S02]  /*7760*/  @P2 MOV R7, 0x400 ;  /* 0x0000040000072802 */ /* 0x000fe40000000f00 */
[----:B------:R-:W-:Y:S02]  /*7770*/  ISETP.GE.U32.AND P4, PT, R2, UR6, PT ;  /* 0x0000000602007c0c */ /* 0x000fe4000bf86070 */
[----:B------:R-:W-:Y:S02]  /*7780*/  LOP3.LUT R6, R6, 0x1, RZ, 0xc0, !PT ;  /* 0x0000000106067812 */ /* 0x000fe400078ec0ff */
[----:B------:R-:W-:Y:S02]  /*7790*/  LOP3.LUT R5, R5, 0xf, RZ, 0xc0, !PT ;  /* 0x0000000f05057812 */ /* 0x000fe400078ec0ff */
[----:B------:R-:W-:-:S02]  /*77a0*/  PRMT R15, RZ, 0x7610, R15 ;  /* 0x00007610ff0f7816 */ /* 0x000fc4000000000f */
[----:B0-----:R-:W-:-:S04]  /*77b0*/  @P2 LEA R7, R8, R7, 0x18 ;  /* 0x0000000708072211 */ /* 0x001fc800078ec0ff */
[----:B------:R0:W-:Y:S01]  /*77c0*/  @P2 SYNCS.ARRIVE.TRANS64.A1T0 RZ, [R7+URZ+0x118], RZ ;  /* 0x000118ff07ff29a7 */ /* 0x0001e2000810003f */
[----:B------:R-:W-:-:S04]  /*77d0*/  ISETP.NE.U32.AND P2, PT, R6, 0x1, PT ;  /* 0x000000010600780c */ /* 0x000fc80003f45070 */
[----:B------:R-:W-:Y:S02]  /*77e0*/  ISETP.GT.U32.AND P2, PT, R16, 0xf, !P2 ;  /* 0x0000000f1000780c */ /* 0x000fe40005744070 */
[----:B0-----:R-:W-:Y:S02]  /*77f0*/  SEL R7, RZ, 0x1, !P1 ;  /* 0x00000001ff077807 */ /* 0x001fe40004800000 */
[----:B------:R-:W-:Y:S02]  /*7800*/  ISETP.GE.U32.AND.EX P1, PT, R3, UR7, PT, P4 ;  /* 0x0000000703007c0c */ /* 0x000fe4000bf26140 */
[----:B------:R-:W-:-:S04]  /*7810*/  SEL R6, RZ, 0x1, !P2 ;  /* 0x00000001ff067807 */ /* 0x000fc80005000000 */
[----:B------:R-:W-:Y:S02]  /*7820*/  LOP3.LUT R12, R6, R12, R7, 0x96, !PT ;  /* 0x0000000c060c7212 */ /* 0x000fe400078e9607 */
[----:B------:R-:W-:-:S05]  /*7830*/  PRMT R6, RZ, 0x7610, R6 ;  /* 0x00007610ff067816 */ /* 0x000fca0000000006 */
[----:B------:R-:W-:Y:S05]  /*7840*/  @P1 BRA `(.L_x_155) ;  /* 0x00000004004c1947 */ /* 0x000fea0003800000 */
[----:B------:R-:W-:Y:S01]  /*7850*/  ULDC.64 UR6, c[0x0][0x728] ;  /* 0x0001ca0000067ab9 */ /* 0x000fe20000000a00 */
[----:B------:R-:W0:Y:S01]  /*7860*/  S2R R17, SR_CTAID.X ;  /* 0x0000000000117919 */ /* 0x000e220000002500 */
[----:B------:R-:W-:Y:S01]  /*7870*/  ISETP.NE.U32.AND P1, PT, RZ, UR6, PT ;  /* 0x00000006ff007c0c */ /* 0x000fe2000bf25070 */
[----:B------:R-:W-:Y:S01]  /*7880*/  ULDC UR9, c[0x0][0x730] ;  /* 0x0001cc0000097ab9 */ /* 0x000fe20000000800 */
[----:B------:R-:W-:Y:S01]  /*7890*/  IMAD.MOV.U32 R6, RZ, RZ, R2 ;  /* 0x000000ffff067224 */ /* 0x000fe200078e0002 */
[----:B------:R-:W1:Y:S01]  /*78a0*/  S2R R13, SR_CTAID.Y ;  /* 0x00000000000d7919 */ /* 0x000e620000002600 */
[----:B------:R-:W-:Y:S01]  /*78b0*/  ISETP.NE.AND.EX P1, PT, RZ, UR7, PT, P1 ;  /* 0x00000007ff007c0c */ /* 0x000fe2000bf25310 */
[----:B------:R-:W-:-:S12]  /*78c0*/  IMAD.MOV.U32 R7, RZ, RZ, R3 ;  /* 0x000000ffff077224 */ /* 0x000fd800078e0003 */
[----:B------:R-:W-:Y:S05]  /*78d0*/  @!P1 BRA `(.L_x_156) ;  /* 0x0000000000289947 */ /* 0x000fea0003800000 */
[----:B------:R-:W-:Y:S02]  /*78e0*/  ULDC UR8, c[0x0][0x734] ;  /* 0x0001cd0000087ab9 */ /* 0x000fe40000000800 */
[----:B------:R-:W-:-:S05]  /*78f0*/  IADD3 R11, P1, R2, UR8, RZ ;  /* 0x00000008020b7c10 */ /* 0x000fca000ff3e0ff */
[----:B------:R-:W-:-:S04]  /*7900*/  IMAD.X R19, RZ, RZ, R3, P1 ;  /* 0x000000ffff137224 */ /* 0x000fc800008e0603 */
[----:B------:R-:W-:-:S04]  /*7910*/  IMAD.WIDE.U32 R8, R19, UR6, RZ ;  /* 0x0000000613087c25 */ /* 0x000fc8000f8e00ff */
[----:B------:R-:W-:-:S04]  /*7920*/  IMAD.WIDE.U32 R8, P1, R11, UR7, R8 ;  /* 0x000000070b087c25 */ /* 0x000fc8000f820008 */
[----:B------:R-:W-:-:S04]  /*7930*/  IMAD.WIDE.U32 R10, R11, UR6, RZ ;  /* 0x000000060b0a7c25 */ /* 0x000fc8000f8e00ff */
[----:B------:R-:W-:Y:S01]  /*7940*/  IMAD.X R7, RZ, RZ, RZ, P1 ;  /* 0x000000ffff077224 */ /* 0x000fe200008e06ff */
[----:B------:R-:W-:Y:S01]  /*7950*/  IADD3 RZ, P1, R11, R8, RZ ;  /* 0x000000080bff7210 */ /* 0x000fe20007f3e0ff */
[----:B------:R-:W-:-:S04]  /*7960*/  IMAD.MOV.U32 R6, RZ, RZ, R9 ;  /* 0x000000ffff067224 */ /* 0x000fc800078e0009 */
[----:B------:R-:W-:-:S08]  /*7970*/  IMAD.WIDE.U32.X R6, R19, UR7, R6, P1 ;  /* 0x0000000713067c25 */ /* 0x000fd000088e0406 */
.L_x_156:
[--C-:B------:R-:W-:Y:S01]  /*7980*/  SHF.R.U64 R10, R6, UR9, R7.reuse ;  /* 0x00000009060a7c19 */ /* 0x100fe20008001207 */
[----:B------:R-:W-:Y:S01]  /*7990*/  ULDC.64 UR6, c[0x0][0x720] ;  /* 0x0001c80000067ab9 */ /* 0x000fe20000000a00 */
[----:B------:R-:W-:Y:S01]  /*79a0*/  SHF.R.U32.HI R6, RZ, UR9, R7 ;  /* 0x00000009ff067c19 */ /* 0x000fe20008011607 */
[----:B------:R-:W2:Y:S01]  /*79b0*/  LDC R24, c[0x0][0x144] ;  /* 0x00005100ff187b82 */ /* 0x000ea20000000800 */
[----:B------:R-:W-:Y:S01]  /*79c0*/  IADD3 R9, P1, RZ, -R10, RZ ;  /* 0x8000000aff097210 */ /* 0x000fe20007f3e0ff */
[----:B------:R-:W-:Y:S01]  /*79d0*/  ULDC.64 UR10, c[0x0][0x740] ;  /* 0x0001d000000a7ab9 */ /* 0x000fe20000000a00 */
[----:B0-----:R-:W-:Y:S01]  /*79e0*/  I2FP.F32.U32 R11, R17 ;  /* 0x00000011000b7245 */ /* 0x001fe20000201000 */
[----:B------:R-:W-:Y:S02]  /*79f0*/  ULDC UR8, c[0x0][0x708] ;  /* 0x0001c20000087ab9 */ /* 0x000fe40000000800 */
[----:B------:R-:W-:Y:S01]  /*7a00*/  IMAD.X R6, RZ, RZ, ~R6, P1 ;  /* 0x000000ffff067224 */ /* 0x000fe200008e0e06 */
[----:B------:R-:W-:Y:S01]  /*7a10*/  ISETP.NE.U32.AND P1, PT, RZ, UR10, PT ;  /* 0x0000000aff007c0c */ /* 0x000fe2000bf25070 */
[----:B------:R-:W0:Y:S02]  /*7a20*/  LDC R20, c[0x0][0x148] ;  /* 0x00005200ff147b82 */ /* 0x000e240000000800 */
[----:B------:R-:W-:Y:S01]  /*7a30*/  IMAD R8, R6, UR6, RZ ;  /* 0x0000000606087c24 */ /* 0x000fe2000f8e02ff */
[----:B------:R-:W-:Y:S01]  /*7a40*/  ISETP.NE.AND.EX P1, PT, RZ, UR11, PT, P1 ;  /* 0x0000000bff007c0c */ /* 0x000fe2000bf25310 */
[----:B------:R-:W-:Y:S01]  /*7a50*/  IMAD.WIDE.U32 R6, R9, UR6, R2 ;  /* 0x0000000609067c25 */ /* 0x000fe2000f8e0002 */
[----:B------:R-:W-:-:S03]  /*7a60*/  ULDC UR6, c[0x0][0x150] ;  /* 0x0000540000067ab9 */ /* 0x000fc60000000800 */
[----:B------:R-:W-:Y:S02]  /*7a70*/  IMAD R9, R9, UR7, R8 ;  /* 0x0000000709097c24 */ /* 0x000fe4000f8e0208 */
[----:B------:R-:W-:Y:S01]  /*7a80*/  FMUL R8, R11, UR6 ;  /* 0x000000060b087c20 */ /* 0x000fe20008400000 */
[----:B------:R-:W-:Y:S01]  /*7a90*/  ULDC UR6, c[0x0][0x718] ;  /* 0x0001c60000067ab9 */ /* 0x000fe20000000800 */
[----:B------:R-:W-:Y:S01]  /*7aa0*/  ULDC UR7, c[0x0][0x154] ;  /* 0x0000550000077ab9 */ /* 0x000fe20000000800 */
[----:B------:R-:W-:-:S03]  /*7ab0*/  IMAD.IADD R7, R7, 0x1, R9 ;  /* 0x0000000107077824 */ /* 0x000fc600078e0209 */
[----:B------:R-:W3:Y:S02]  /*7ac0*/  F2I.U32.TRUNC.NTZ R8, R8 ;  /* 0x0000000800087305 */ /* 0x000ee4000020f000 */
[----:B------:R-:W-:Y:S02]  /*7ad0*/  SHF.R.U64 R11, R6, UR6, R7 ;  /* 0x00000006060b7c19 */ /* 0x000fe40008001207 */
[----:B-1----:R-:W-:-:S05]  /*7ae0*/  I2FP.F32.U32 R6, R13 ;  /* 0x0000000d00067245 */ /* 0x002fca0000201000 */
[----:B------:R-:W-:Y:S01]  /*7af0*/  FMUL R22, R6, UR7 ;  /* 0x0000000706167c20 */ /* 0x000fe20008400000 */
[----:B------:R-:W-:Y:S01]  /*7b00*/  SHF.R.U32.HI R6, RZ, UR6, R7 ;  /* 0x00000006ff067c19 */ /* 0x000fe20008011607 */
[----:B------:R-:W-:-:S03]  /*7b10*/  ULDC UR6, c[0x0][0x758] ;  /* 0x0001d60000067ab9 */ /* 0x000fc60000000800 */
[--C-:B------:R-:W-:Y:S01]  /*7b20*/  SHF.R.U64 R21, R11, UR8, R6.reuse ;  /* 0x000000080b157c19 */ /* 0x100fe20008001206 */
[----:B------:R-:W1:Y:S01]  /*7b30*/  F2I.U32.TRUNC.NTZ R22, R22 ;  /* 0x0000001600167305 */ /* 0x000e62000020f000 */
[----:B------:R-:W-:Y:S01]  /*7b40*/  SHF.R.U32.HI R6, RZ, UR8, R6 ;  /* 0x00000008ff067c19 */ /* 0x000fe20008011606 */
[----:B---3--:R-:W-:-:S03]  /*7b50*/  IMAD.MOV R8, RZ, RZ, -R8 ;  /* 0x000000ffff087224 */ /* 0x008fc600078e0a08 */
[--C-:B------:R-:W-:Y:S01]  /*7b60*/  SHF.R.U64 R19, R21, UR6, R6.reuse ;  /* 0x0000000615137c19 */ /* 0x100fe20008001206 */
[----:B--2---:R-:W-:Y:S01]  /*7b70*/  IMAD R17, R24, R8, R17 ;  /* 0x0000000818117224 */ /* 0x004fe200078e0211 */
[----:B------:R-:W-:-:S03]  /*7b80*/  SHF.R.U32.HI R23, RZ, UR6, R6 ;  /* 0x00000006ff177c19 */ /* 0x000fc60008011606 */
[----:B------:R-:W-:Y:S02]  /*7b90*/  IMAD.MOV.U32 R6, RZ, RZ, R19 ;  /* 0x000000ffff067224 */ /* 0x000fe400078e0013 */
[----:B------:R-:W-:Y:S01]  /*7ba0*/  IMAD.MOV.U32 R7, RZ, RZ, R23 ;  /* 0x000000ffff077224 */ /* 0x000fe200078e0017 */
[----:B-1----:R-:W-:Y:S06]  /*7bb0*/  @!P1 BRA `(.L_x_157) ;  /* 0x0000000000289947 */ /* 0x002fec0003800000 */
[----:B------:R-:W-:Y:S02]  /*7bc0*/  ULDC UR6, c[0x0][0x74c] ;  /* 0x0001d30000067ab9 */ /* 0x000fe40000000800 */
[----:B------:R-:W-:-:S05]  /*7bd0*/  IADD3 R7, P1, R19, UR6, RZ ;  /* 0x0000000613077c10 */ /* 0x000fca000ff3e0ff */
[----:B------:R-:W-:-:S04]  /*7be0*/  IMAD.X R23, RZ, RZ, R23, P1 ;  /* 0x000000ffff177224 */ /* 0x000fc800008e0617 */
[----:B------:R-:W-:-:S04]  /*7bf0*/  IMAD.WIDE.U32 R8, R23, UR10, RZ ;  /* 0x0000000a17087c25 */ /* 0x000fc8000f8e00ff */
[----:B------:R-:W-:-:S04]  /*7c00*/  IMAD.WIDE.U32 R8, P1, R7, UR11, R8 ;  /* 0x0000000b07087c25 */ /* 0x000fc8000f820008 */
[----:B------:R-:W-:-:S04]  /*7c10*/  IMAD.WIDE.U32 R6, R7, UR10, RZ ;  /* 0x0000000a07067c25 */ /* 0x000fc8000f8e00ff */
[----:B------:R-:W-:Y:S01]  /*7c20*/  IMAD.MOV.U32 R6, RZ, RZ, R9 ;  /* 0x000000ffff067224 */ /* 0x000fe200078e0009 */
[----:B------:R-:W-:Y:S01]  /*7c30*/  IADD3 RZ, P2, R7, R8, RZ ;  /* 0x0000000807ff7210 */ /* 0x000fe20007f5e0ff */
[----:B------:R-:W-:-:S04]  /*7c40*/  IMAD.X R7, RZ, RZ, RZ, P1 ;  /* 0x000000ffff077224 */ /* 0x000fc800008e06ff */
[----:B------:R-:W-:-:S08]  /*7c50*/  IMAD.WIDE.U32.X R6, R23, UR11, R6, P2 ;  /* 0x0000000b17067c25 */ /* 0x000fd000090e0406 */
.L_x_157:
[----:B------:R-:W-:Y:S01]  /*7c60*/  ISETP.NE.AND P1, PT, R0, 0x1, PT ;  /* 0x000000010000780c */ /* 0x000fe20003f25270 */
[----:B------:R-:W-:Y:S01]  /*7c70*/  ULDC UR6, c[0x0][0x748] ;  /* 0x0001d20000067ab9 */ /* 0x000fe20000000800 */
[----:B------:R-:W-:Y:S01]  /*7c80*/  IMAD.MOV R22, RZ, RZ, -R22 ;  /* 0x000000ffff167224 */ /* 0x000fe200078e0a16 */
[----:B------:R-:W-:Y:S01]  /*7c90*/  SHF.R.U64 R6, R6, UR6, R7 ;  /* 0x0000000606067c19 */ /* 0x000fe20008001207 */
[----:B------:R-:W-:Y:S01]  /*7ca0*/  ULDC UR6, c[0x0][0x738] ;  /* 0x0001ce0000067ab9 */ /* 0x000fe20000000800 */
[----:B------:R-:W-:Y:S01]  /*7cb0*/  LOP3.LUT R21, R21, UR13, RZ, 0xc0, !PT ;  /* 0x0000000d15157c12 */ /* 0x000fe2000f8ec0ff */
[----:B------:R-:W-:Y:S02]  /*7cc0*/  ULDC UR7, c[0x0][0x710] ;  /* 0x0001c40000077ab9 */ /* 0x000fe40000000800 */
[----:B------:R-:W-:Y:S02]  /*7cd0*/  IMAD.MOV R8, RZ, RZ, -R6 ;  /* 0x000000ffff087224 */ /* 0x000fe400078e0a06 */
[----:B------:R-:W-:-:S02]  /*7ce0*/  IMAD R6, R6, UR21, R21 ;  /* 0x0000001506067c24 */ /* 0x000fc4000f8e0215 */
[----:B------:R-:W-:Y:S01]  /*7cf0*/  IMAD R19, R8, UR6, R19 ;  /* 0x0000000608137c24 */ /* 0x000fe2000f8e0213 */
[----:B------:R-:W-:Y:S01]  /*7d00*/  ULDC UR6, c[0x0][0x700] ;  /* 0x0001c00000067ab9 */ /* 0x000fe20000000800 */
[----:B0-----:R-:W-:Y:S01]  /*7d10*/  @P1 IMAD R17, R20, R22, R13 ;  /* 0x0000001614111224 */ /* 0x001fe200078e020d */
[----:B------:R-:W-:-:S03]  /*7d20*/  LOP3.LUT R20, R11, UR5, RZ, 0xc0, !PT ;  /* 0x000000050b147c12 */ /* 0x000fc6000f8ec0ff */
[----:B------:R-:W-:Y:S02]  /*7d30*/  IMAD R13, R6, UR7, R17 ;  /* 0x00000007060d7c24 */ /* 0x000fe4000f8e0211 */
[----:B------:R-:W-:Y:S02]  /*7d40*/  IMAD R8, R19, UR6, R20 ;  /* 0x0000000613087c24 */ /* 0x000fe4000f8e0214 */
[----:B------:R-:W-:-:S03]  /*7d50*/  IMAD.MOV.U32 R6, RZ, RZ, 0x1 ;  /* 0x00000001ff067424 */ /* 0x000fc600078e00ff */
[----:B------:R-:W-:Y:S02]  /*7d60*/  SEL R17, R8, R13, !P1 ;  /* 0x0000000d08117207 */ /* 0x000fe40004800000 */
[----:B------:R-:W-:-:S07]  /*7d70*/  SEL R13, R13, R8, !P1 ;  /* 0x000000080d0d7207 */ /* 0x000fce0004800000 */
.L_x_155:
[----:B------:R-:W-:Y:S05]  /*7d80*/  BSYNC B1 ;  /* 0x0000000000017941 */ /* 0x000fea0003800000 */
.L_x_154:
[----:B------:R-:W-:-:S13]  /*7d90*/  LOP3.LUT P1, RZ, R6, 0xff, RZ, 0xc0, !PT ;  /* 0x000000ff06ff7812 */ /* 0x000fda000782c0ff */
[----:B------:R-:W-:Y:S05]  /*7da0*/  @P1 BRA `(.L_x_158) ;  /* 0xfffffff400141947 */ /* 0x000fea000383ffff */
[----:B------:R-:W-:Y:S05]  /*7db0*/  BSYNC B0 ;  /* 0x0000000000007941 */ /* 0x000fea0003800000 */
.L_x_146:
[----:B------:R-:W-:-:S03]  /*7dc0*/  UMOV UR6, 0xffffffff ;  /* 0xffffffff00067882 */ /* 0x000fc60000000000 */
[----:B------:R-:W-:Y:S05]  /*7dd0*/  BRA.DIV UR6, `(.L_x_159) ;  /* 0x0000000a06b47947 */ /* 0x000fea000b800000 */
[----:B------:R-:W-:-:S13]  /*7de0*/  ELECT P0, URZ, PT ;  /* 0x00000000003f782f */ /* 0x000fda0003800000 */
.L_x_185:
[----:B------:R-:W-:Y:S04]  /*7df0*/  BSSY B0, `(.L_x_160) ;  /* 0x0000097000007945 */ /* 0x000fe80003800000 */
[----:B------:R-:W-:Y:S05]  /*7e00*/  @!P0 BRA `(.L_x_161) ;  /* 0x0000000800548947 */ /* 0x000fea0003800000 */
[----:B------:R-:W-:-:S04]  /*7e10*/  LOP3.LUT R4, R4, 0x2, RZ, 0xfc, !PT ;  /* 0x0000000204047812 */ /* 0x000fc800078efcff */
[----:B------:R-:W-:-:S13]  /*7e20*/  ISETP.NE.AND P0, PT, R4, 0x3, PT ;  /* 0x000000030400780c */ /* 0x000fda0003f05270 */
[----:B------:R-:W-:Y:S05]  /*7e30*/  @!P0 BRA `(.L_x_162) ;  /* 0x0000000000048947 */ /* 0x000fea0003800000 */
[----:B------:R-:W-:Y:S01]  /*7e40*/  BPT.TRAP 0x1 ;  /* 0x000000040000795c */ /* 0x000fe20000300000 */
.L_x_162:
[----:B------:R-:W0:Y:S01]  /*7e50*/  S2R R3, SR_CgaCtaId ;  /* 0x0000000000037919 */ /* 0x000e220000008800 */
[----:B------:R-:W-:Y:S02]  /*7e60*/  MOV R0, 0x400 ;  /* 0x0000040000007802 */ /* 0x000fe40000000f00 */
[----:B------:R-:W-:Y:S02]  /*7e70*/  SHF.L.U32 R2, R12, 0x1f, RZ ;  /* 0x0000001f0c027819 */ /* 0x000fe400000006ff */
[----:B0-----:R-:W-:-:S05]  /*7e80*/  LEA R0, R3, R0, 0x18 ;  /* 0x0000000003007211 */ /* 0x001fca00078ec0ff */
[----:B------:R-:W-:-:S04]  /*7e90*/  VIADD R0, R0, 0x80 ;  /* 0x0000008000007836 */ /* 0x000fc80000000000 */
[C---:B------:R-:W-:Y:S02]  /*7ea0*/  IMAD R7, R5.reuse, 0x8, R0 ;  /* 0x0000000805077824 */ /* 0x040fe400078e0200 */
[----:B------:R-:W-:Y:S02]  /*7eb0*/  VIADD R5, R5, 0x1 ;  /* 0x0000000105057836 */ /* 0x000fe40000000000 */
[----:B------:R-:W0:Y:S03]  /*7ec0*/  SYNCS.PHASECHK.TRANS64.TRYWAIT P0, [R7+URZ], R2 ;  /* 0x00000002070075a7 */ /* 0x000e26000800017f */
[----:B------:R-:W-:-:S04]  /*7ed0*/  ISETP.NE.AND P1, PT, R5, 0x10, PT ;  /* 0x000000100500780c */ /* 0x000fc80003f25270 */
[----:B------:R-:W-:Y:S02]  /*7ee0*/  SEL R3, RZ, 0x1, P1 ;  /* 0x00000001ff037807 */ /* 0x000fe40000800000 */
[----:B------:R-:W-:Y:S02]  /*7ef0*/  SEL R5, R5, RZ, P1 ;  /* 0x000000ff05057207 */ /* 0x000fe40000800000 */
[----:B------:R-:W-:-:S03]  /*7f00*/  LOP3.LUT R12, R12, R3, RZ, 0x3c, !PT ;  /* 0x000000030c0c7212 */ /* 0x000fc600078e3cff */
[----:B------:R-:W-:Y:S01]  /*7f10*/  IMAD R9, R5, 0x8, R0 ;  /* 0x0000000805097824 */ /* 0x000fe200078e0200 */
[----:B------:R-:W-:Y:S01]  /*7f20*/  SHF.L.U32 R4, R12, 0x1f, RZ ;  /* 0x0000001f0c047819 */ /* 0x000fe200000006ff */
[----:B0-----:R-:W-:Y:S06]  /*7f30*/  @!P0 BRA `(.L_x_163) ;  /* 0x0000000800808947 */ /* 0x001fec0003800000 */
.L_x_186:
[----:B------:R-:W1:Y:S01]  /*7f40*/  SYNCS.PHASECHK.TRANS64.TRYWAIT P0, [R9+URZ], R4 ;  /* 0x00000004090075a7 */ /* 0x000e62000800017f */
[----:B0-----:R-:W-:-:S05]  /*7f50*/  VIADD R2, R5, 0x1 ;  /* 0x0000000105027836 */ /* 0x001fca0000000000 */
[----:B------:R-:W-:-:S04]  /*7f60*/  ISETP.NE.AND P1, PT, R2, 0x10, PT ;  /* 0x000000100200780c */ /* 0x000fc80003f25270 */
[----:B------:R-:W-:Y:S02]  /*7f70*/  SEL R3, RZ, 0x1, P1 ;  /* 0x00000001ff037807 */ /* 0x000fe40000800000 */
[----:B------:R-:W-:Y:S02]  /*7f80*/  SEL R7, R2, RZ, P1 ;  /* 0x000000ff02077207 */ /* 0x000fe40000800000 */
[----:B------:R-:W-:-:S03]  /*7f90*/  LOP3.LUT R12, R12, R3, RZ, 0x3c, !PT ;  /* 0x000000030c0c7212 */ /* 0x000fc600078e3cff */
[----:B------:R-:W-:Y:S01]  /*7fa0*/  IMAD R6, R7, 0x8, R0 ;  /* 0x0000000807067824 */ /* 0x000fe200078e0200 */
[----:B------:R-:W-:Y:S01]  /*7fb0*/  SHF.L.U32 R5, R12, 0x1f, RZ ;  /* 0x0000001f0c057819 */ /* 0x000fe200000006ff */
[----:B-1----:R-:W-:Y:S06]  /*7fc0*/  @!P0 BRA `(.L_x_164) ;  /* 0x0000000800708947 */ /* 0x002fec0003800000 */
.L_x_187:
[----:B------:R-:W1:Y:S01]  /*7fd0*/  SYNCS.PHASECHK.TRANS64.TRYWAIT P0, [R6+URZ], R5 ;  /* 0x00000005060075a7 */ /* 0x000e62000800017f */
[----:B------:R-:W-:-:S05]  /*7fe0*/  VIADD R2, R7, 0x1 ;  /* 0x0000000107027836 */ /* 0x000fca0000000000 */
[----:B------:R-:W-:-:S04]  /*7ff0*/  ISETP.NE.AND P1, PT, R2, 0x10, PT ;  /* 0x000000100200780c */ /* 0x000fc80003f25270 */
[----:B------:R-:W-:Y:S02]  /*8000*/  SEL R3, RZ, 0x1, P1 ;  /* 0x00000001ff037807 */ /* 0x000fe40000800000 */
[----:B------:R-:W-:Y:S02]  /*8010*/  SEL R7, R2, RZ, P1 ;  /* 0x000000ff02077207 */ /* 0x000fe40000800000 */
[----:B------:R-:W-:-:S03]  /*8020*/  LOP3.LUT R12, R12, R3, RZ, 0x3c, !PT ;  /* 0x000000030c0c7212 */ /* 0x000fc600078e3cff */
[----:B0-----:R-:W-:Y:S01]  /*8030*/  IMAD R9, R7, 0x8, R0 ;  /* 0x0000000807097824 */ /* 0x001fe200078e0200 */
[----:B------:R-:W-:Y:S01]  /*8040*/  SHF.L.U32 R4, R12, 0x1f, RZ ;  /* 0x0000001f0c047819 */ /* 0x000fe200000006ff */
[----:B-1----:R-:W-:Y:S06]  /*8050*/  @!P0 BRA `(.L_x_165) ;  /* 0x0000000800608947 */ /* 0x002fec0003800000 */
.L_x_188:
        /* <DEDUP_REMOVED lines=9> */
.L_x_189:
        /* <DEDUP_REMOVED lines=9> */
.L_x_190:
        /* <DEDUP_REMOVED lines=9> */
.L_x_191:
        /* <DEDUP_REMOVED lines=9> */
.L_x_192:
        /* <DEDUP_REMOVED lines=9> */
.L_x_193:
        /* <DEDUP_REMOVED lines=9> */
.L_x_194:
        /* <DEDUP_REMOVED lines=9> */
.L_x_195:
        /* <DEDUP_REMOVED lines=9> */
.L_x_196:
        /* <DEDUP_REMOVED lines=9> */
.L_x_197:
        /* <DEDUP_REMOVED lines=9> */
.L_x_198:
        /* <DEDUP_REMOVED lines=9> */
.L_x_199:
[----:B------:R-:W1:Y:S01]  /*8690*/  SYNCS.PHASECHK.TRANS64.TRYWAIT P0, [R6+URZ], R5 ;  /* 0x00000005060075a7 */ /* 0x000e62000800017f */
[----:B------:R-:W-:-:S05]  /*86a0*/  VIADD R2, R7, 0x1 ;  /* 0x0000000107027836 */ /* 0x000fca0000000000 */
[----:B------:R-:W-:-:S04]  /*86b0*/  ISETP.NE.AND P1, PT, R2, 0x10, PT ;  /* 0x000000100200780c */ /* 0x000fc80003f25270 */
[----:B0-----:R-:W-:Y:S02]  /*86c0*/  SEL R4, RZ, 0x1, P1 ;  /* 0x00000001ff047807 */ /* 0x001fe40000800000 */
[----:B------:R-:W-:Y:S02]  /*86d0*/  SEL R3, R2, RZ, P1 ;  /* 0x000000ff02037207 */ /* 0x000fe40000800000 */
[----:B------:R-:W-:Y:S01]  /*86e0*/  LOP3.LUT R4, R11, R4, RZ, 0x3c, !PT ;  /* 0x000000040b047212 */ /* 0x000fe200078e3cff */
[----:B-1----:R-:W-:Y:S06]  /*86f0*/  @!P0 BRA `(.L_x_177) ;  /* 0x0000000400a88947 */ /* 0x002fec0003800000 */
.L_x_200:
[----:B------:R-:W-:Y:S01]  /*8700*/  IMAD R3, R3, 0x8, R0 ;  /* 0x0000000803037824 */ /* 0x000fe200078e0200 */
[----:B------:R-:W-:-:S07]  /*8710*/  SHF.L.U32 R0, R4, 0x1f, RZ ;  /* 0x0000001f04007819 */ /* 0x000fce00000006ff */
.L_x_178:
[----:B-1----:R1:W2:Y:S02]  /*8720*/  SYNCS.PHASECHK.TRANS64.TRYWAIT P0, [R3+URZ], R0 ;  /* 0x00000000030075a7 */ /* 0x0022a4000800017f */
[----:B--2---:R-:W-:Y:S05]  /*8730*/  @!P0 NANOSLEEP.SYNCS 0x989680 ;  /* 0x009896800000895d */ /* 0x004fea0003900000 */
[----:B------:R-:W2:Y:S02]  /*8740*/  @!P0 SYNCS.PHASECHK.TRANS64 P0, [R3+URZ], R0 ;  /* 0x00000000030085a7 */ /* 0x000ea4000800007f */
[----:B--2---:R-:W-:Y:S05]  /*8750*/  @!P0 BRA `(.L_x_178) ;  /* 0xfffffffc00f08947 */ /* 0x004fea000383ffff */
.L_x_161:
[----:B------:R-:W-:Y:S05]  /*8760*/  BSYNC B0 ;  /* 0x0000000000007941 */ /* 0x000fea0003800000 */
.L_x_160:
[----:B------:R-:W-:Y:S05]  /*8770*/  EXIT ;  /* 0x000000000000794d */ /* 0x000fea0003800000 */
.L_x_18:
[----:B-1----:R-:W-:-:S04]  /*8780*/  IMAD.U32 R12, RZ, RZ, UR8 ;  /* 0x00000008ff0c7e24 */ /* 0x002fc8000f8e00ff */
[----:B------:R1:W4:Y:S03]  /*8790*/  SYNCS.PHASECHK.TRANS64.TRYWAIT P0, [R12+URZ], R11 ;  /* 0x0000000b0c0075a7 */ /* 0x000326000800017f */
[----:B----4-:R-:W-:Y:S05]  /*87a0*/  @!P0 NANOSLEEP.SYNCS 0x989680 ;  /* 0x009896800000895d */ /* 0x010fea0003900000 */
[----:B------:R-:W4:Y:S02]  /*87b0*/  @!P0 SYNCS.PHASECHK.TRANS64 P0, [R12+URZ], R11 ;  /* 0x0000000b0c0085a7 */ /* 0x000f24000800007f */
[----:B----4-:R-:W-:Y:S05]  /*87c0*/  @!P0 BRA `(.L_x_18) ;  /* 0xfffffffc00ec8947 */ /* 0x010fea000383ffff */
[----:B------:R-:W-:Y:S05]  /*87d0*/  BRA `(.L_x_17) ;  /* 0xffffff9000207947 */ /* 0x000fea000383ffff */
.L_x_147:
[----:B------:R-:W-:Y:S01]  /*87e0*/  BSSY B1, `(.L_x_179) ;  /* 0x0000006000017945 */ /* 0x000fe20003800000 */
[----:B------:R-:W-:-:S07]  /*87f0*/  IMAD.MOV.U32 R6, RZ, RZ, -0x1 ;  /* 0xffffffffff067424 */ /* 0x000fce00078e00ff */
[----:B------:R-:W-:Y:S05]  /*8800*/  WARPSYNC.COLLECTIVE R6, `(.L_x_180) ;  /* 0x00000000060c7348 */ /* 0x000fea0003c00000 */
[----:B------:R-:W-:Y:S02]  /*8810*/  ELECT P1, UR62, PT ;  /* 0x00000000003e782f */ /* 0x000fe40003820000 */
[----:B------:R-:W-:Y:S01]  /*8820*/  MOV R6, UR62 ;  /* 0x0000003e00067c02 */ /* 0x000fe20008000f00 */
[----:B------:R-:W-:Y:S10]  /*8830*/  ENDCOLLECTIVE ;  /* 0x000000000000791b */ /* 0x000ff40003800000 */
.L_x_180:
[----:B------:R-:W-:Y:S05]  /*8840*/  BSYNC B1 ;  /* 0x0000000000017941 */ /* 0x000fea0003800000 */
.L_x_179:
[----:B------:R-:W-:Y:S05]  /*8850*/  BRA `(.L_x_181) ;  /* 0xffffffe800747947 */ /* 0x000fea000383ffff */
.L_x_150:
[----:B0-----:R0:W1:Y:S02]  /*8860*/  SYNCS.PHASECHK.TRANS64.TRYWAIT P1, [R20+URZ+0x80], R9 ;  /* 0x00008009140075a7 */ /* 0x001064000802017f */
[----:B-1----:R-:W-:Y:S05]  /*8870*/  @!P1 NANOSLEEP.SYNCS 0x989680 ;  /* 0x009896800000995d */ /* 0x002fea0003900000 */
[----:B------:R-:W1:Y:S02]  /*8880*/  @!P1 SYNCS.PHASECHK.TRANS64 P1, [R20+URZ+0x80], R9 ;  /* 0x00008009140095a7 */ /* 0x000e64000802007f */
[----:B-1----:R-:W-:Y:S05]  /*8890*/  @!P1 BRA `(.L_x_150) ;  /* 0xfffffffc00f09947 */ /* 0x002fea000383ffff */
[----:B------:R-:W-:Y:S05]  /*88a0*/  BRA `(.L_x_182) ;  /* 0xffffffe800ac7947 */ /* 0x000fea000383ffff */
.L_x_159:
[----:B------:R-:W-:Y:S01]  /*88b0*/  BSSY B0, `(.L_x_183) ;  /* 0x0000006000007945 */ /* 0x000fe20003800000 */
[----:B------:R-:W-:-:S07]  /*88c0*/  IMAD.MOV.U32 R6, RZ, RZ, -0x1 ;  /* 0xffffffffff067424 */ /* 0x000fce00078e00ff */
[----:B------:R-:W-:Y:S05]  /*88d0*/  WARPSYNC.COLLECTIVE R6, `(.L_x_184) ;  /* 0x00000000060c7348 */ /* 0x000fea0003c00000 */
[----:B------:R-:W-:Y:S02]  /*88e0*/  ELECT P1, UR62, PT ;  /* 0x00000000003e782f */ /* 0x000fe40003820000 */
[----:B------:R-:W-:Y:S01]  /*88f0*/  MOV R6, UR62 ;  /* 0x0000003e00067c02 */ /* 0x000fe20008000f00 */
[----:B------:R-:W-:Y:S10]  /*8900*/  ENDCOLLECTIVE ;  /* 0x000000000000791b */ /* 0x000ff40003800000 */
.L_x_184:
[----:B------:R-:W-:Y:S05]  /*8910*/  BSYNC B0 ;  /* 0x0000000000007941 */ /* 0x000fea0003800000 */
.L_x_183:
[----:B------:R-:W-:Y:S01]  /*8920*/  PLOP3.LUT P0, PT, P1, PT, PT, 0x80, 0x0 ;  /* 0x000000000000781c */ /* 0x000fe20000f0f070 */
[----:B------:R-:W-:-:S12]  /*8930*/  BRA `(.L_x_185) ;  /* 0xfffffff4002c7947 */ /* 0x000fd8000383ffff */
.L_x_163:
[----:B0-----:R0:W1:Y:S02]  /*8940*/  SYNCS.PHASECHK.TRANS64.TRYWAIT P0, [R7+URZ], R2 ;  /* 0x00000002070075a7 */ /* 0x001064000800017f */
[----:B-1----:R-:W-:Y:S05]  /*8950*/  @!P0 NANOSLEEP.SYNCS 0x989680 ;  /* 0x009896800000895d */ /* 0x002fea0003900000 */
[----:B------:R-:W1:Y:S02]  /*8960*/  @!P0 SYNCS.PHASECHK.TRANS64 P0, [R7+URZ], R2 ;  /* 0x00000002070085a7 */ /* 0x000e64000800007f */
[----:B-1----:R-:W-:Y:S05]  /*8970*/  @!P0 BRA `(.L_x_163) ;  /* 0xfffffffc00f08947 */ /* 0x002fea000383ffff */
[----:B------:R-:W-:Y:S05]  /*8980*/  BRA `(.L_x_186) ;  /* 0xfffffff4006c7947 */ /* 0x000fea000383ffff */
.L_x_164:
[----:B0-----:R0:W1:Y:S02]  /*8990*/  SYNCS.PHASECHK.TRANS64.TRYWAIT P0, [R9+URZ], R4 ;  /* 0x00000004090075a7 */ /* 0x001064000800017f */
[----:B-1----:R-:W-:Y:S05]  /*89a0*/  @!P0 NANOSLEEP.SYNCS 0x989680 ;  /* 0x009896800000895d */ /* 0x002fea0003900000 */
[----:B------:R-:W1:Y:S02]  /*89b0*/  @!P0 SYNCS.PHASECHK.TRANS64 P0, [R9+URZ], R4 ;  /* 0x00000004090085a7 */ /* 0x000e64000800007f */
[----:B-1----:R-:W-:Y:S05]  /*89c0*/  @!P0 BRA `(.L_x_164) ;  /* 0xfffffffc00f08947 */ /* 0x002fea000383ffff */
[----:B------:R-:W-:Y:S05]  /*89d0*/  BRA `(.L_x_187) ;  /* 0xfffffff4007c7947 */ /* 0x000fea000383ffff */
.L_x_165:
[----:B0-----:R0:W1:Y:S02]  /*89e0*/  SYNCS.PHASECHK.TRANS64.TRYWAIT P0, [R6+URZ], R5 ;  /* 0x00000005060075a7 */ /* 0x001064000800017f */
[----:B-1----:R-:W-:Y:S05]  /*89f0*/  @!P0 NANOSLEEP.SYNCS 0x989680 ;  /* 0x009896800000895d */ /* 0x002fea0003900000 */
[----:B------:R-:W1:Y:S02]  /*8a00*/  @!P0 SYNCS.PHASECHK.TRANS64 P0, [R6+URZ], R5 ;  /* 0x00000005060085a7 */ /* 0x000e64000800007f */
[----:B-1----:R-:W-:Y:S05]  /*8a10*/  @!P0 BRA `(.L_x_165) ;  /* 0xfffffffc00f08947 */ /* 0x002fea000383ffff */
[----:B------:R-:W-:Y:S05]  /*8a20*/  BRA `(.L_x_188) ;  /* 0xfffffff4008c7947 */ /* 0x000fea000383ffff */
.L_x_166:
[----:B0-----:R0:W1:Y:S02]  /*8a30*/  SYNCS.PHASECHK.TRANS64.TRYWAIT P0, [R9+URZ], R4 ;  /* 0x00000004090075a7 */ /* 0x001064000800017f */
[----:B-1----:R-:W-:Y:S05]  /*8a40*/  @!P0 NANOSLEEP.SYNCS 0x989680 ;  /* 0x009896800000895d */ /* 0x002fea0003900000 */
[----:B------:R-:W1:Y:S02]  /*8a50*/  @!P0 SYNCS.PHASECHK.TRANS64 P0, [R9+URZ], R4 ;  /* 0x00000004090085a7 */ /* 0x000e64000800007f */
[----:B-1----:R-:W-:Y:S05]  /*8a60*/  @!P0 BRA `(.L_x_166) ;  /* 0xfffffffc00f08947 */ /* 0x002fea000383ffff */
[----:B------:R-:W-:Y:S05]  /*8a70*/  BRA `(.L_x_189) ;  /* 0xfffffff4009c7947 */ /* 0x000fea000383ffff */
.L_x_167:
[----:B0-----:R0:W1:Y:S02]  /*8a80*/  SYNCS.PHASECHK.TRANS64.TRYWAIT P0, [R6+URZ], R5 ;  /* 0x00000005060075a7 */ /* 0x001064000800017f */
[----:B-1----:R-:W-:Y:S05]  /*8a90*/  @!P0 NANOSLEEP.SYNCS 0x989680 ;  /* 0x009896800000895d */ /* 0x002fea0003900000 */
[----:B------:R-:W1:Y:S02]  /*8aa0*/  @!P0 SYNCS.PHASECHK.TRANS64 P0, [R6+URZ], R5 ;  /* 0x00000005060085a7 */ /* 0x000e64000800007f */
[----:B-1----:R-:W-:Y:S05]  /*8ab0*/  @!P0 BRA `(.L_x_167) ;  /* 0xfffffffc00f08947 */ /* 0x002fea000383ffff */
[----:B------:R-:W-:Y:S05]  /*8ac0*/  BRA `(.L_x_190) ;  /* 0xfffffff400ac7947 */ /* 0x000fea000383ffff */
.L_x_168:
[----:B0-----:R0:W1:Y:S02]  /*8ad0*/  SYNCS.PHASECHK.TRANS64.TRYWAIT P0, [R9+URZ], R4 ;  /* 0x00000004090075a7 */ /* 0x001064000800017f */
[----:B-1----:R-:W-:Y:S05]  /*8ae0*/  @!P0 NANOSLEEP.SYNCS 0x989680 ;  /* 0x009896800000895d */ /* 0x002fea0003900000 */
[----:B------:R-:W1:Y:S02]  /*8af0*/  @!P0 SYNCS.PHASECHK.TRANS64 P0, [R9+URZ], R4 ;  /* 0x00000004090085a7 */ /* 0x000e64000800007f */
[----:B-1----:R-:W-:Y:S05]  /*8b00*/  @!P0 BRA `(.L_x_168) ;  /* 0xfffffffc00f08947 */ /* 0x002fea000383ffff */
[----:B------:R-:W-:Y:S05]  /*8b10*/  BRA `(.L_x_191) ;  /* 0xfffffff400bc7947 */ /* 0x000fea000383ffff */
.L_x_169:
[----:B0-----:R0:W1:Y:S02]  /*8b20*/  SYNCS.PHASECHK.TRANS64.TRYWAIT P0, [R6+URZ], R5 ;  /* 0x00000005060075a7 */ /* 0x001064000800017f */
[----:B-1----:R-:W-:Y:S05]  /*8b30*/  @!P0 NANOSLEEP.SYNCS 0x989680 ;  /* 0x009896800000895d */ /* 0x002fea0003900000 */
[----:B------:R-:W1:Y:S02]  /*8b40*/  @!P0 SYNCS.PHASECHK.TRANS64 P0, [R6+URZ], R5 ;  /* 0x00000005060085a7 */ /* 0x000e64000800007f */
[----:B-1----:R-:W-:Y:S05]  /*8b50*/  @!P0 BRA `(.L_x_169) ;  /* 0xfffffffc00f08947 */ /* 0x002fea000383ffff */
[----:B------:R-:W-:Y:S05]  /*8b60*/  BRA `(.L_x_192) ;  /* 0xfffffff400cc7947 */ /* 0x000fea000383ffff */
.L_x_170:
[----:B0-----:R0:W1:Y:S02]  /*8b70*/  SYNCS.PHASECHK.TRANS64.TRYWAIT P0, [R9+URZ], R4 ;  /* 0x00000004090075a7 */ /* 0x001064000800017f */
[----:B-1----:R-:W-:Y:S05]  /*8b80*/  @!P0 NANOSLEEP.SYNCS 0x989680 ;  /* 0x009896800000895d */ /* 0x002fea0003900000 */
[----:B------:R-:W1:Y:S02]  /*8b90*/  @!P0 SYNCS.PHASECHK.TRANS64 P0, [R9+URZ], R4 ;  /* 0x00000004090085a7 */ /* 0x000e64000800007f */
[----:B-1----:R-:W-:Y:S05]  /*8ba0*/  @!P0 BRA `(.L_x_170) ;  /* 0xfffffffc00f08947 */ /* 0x002fea000383ffff */
[----:B------:R-:W-:Y:S05]  /*8bb0*/  BRA `(.L_x_193) ;  /* 0xfffffff400dc7947 */ /* 0x000fea000383ffff */
.L_x_171:
[----:B0-----:R0:W1:Y:S02]  /*8bc0*/  SYNCS.PHASECHK.TRANS64.TRYWAIT P0, [R6+URZ], R5 ;  /* 0x00000005060075a7 */ /* 0x001064000800017f */
[----:B-1----:R-:W-:Y:S05]  /*8bd0*/  @!P0 NANOSLEEP.SYNCS 0x989680 ;  /* 0x009896800000895d */ /* 0x002fea0003900000 */
[----:B------:R-:W1:Y:S02]  /*8be0*/  @!P0 SYNCS.PHASECHK.TRANS64 P0, [R6+URZ], R5 ;  /* 0x00000005060085a7 */ /* 0x000e64000800007f */
[----:B-1----:R-:W-:Y:S05]  /*8bf0*/  @!P0 BRA `(.L_x_171) ;  /* 0xfffffffc00f08947 */ /* 0x002fea000383ffff */
[----:B------:R-:W-:Y:S05]  /*8c00*/  BRA `(.L_x_194) ;  /* 0xfffffff400ec7947 */ /* 0x000fea000383ffff */
.L_x_172:
[----:B0-----:R0:W1:Y:S02]  /*8c10*/  SYNCS.PHASECHK.TRANS64.TRYWAIT P0, [R9+URZ], R4 ;  /* 0x00000004090075a7 */ /* 0x001064000800017f */
[----:B-1----:R-:W-:Y:S05]  /*8c20*/  @!P0 NANOSLEEP.SYNCS 0x989680 ;  /* 0x009896800000895d */ /* 0x002fea0003900000 */
[----:B------:R-:W1:Y:S02]  /*8c30*/  @!P0 SYNCS.PHASECHK.TRANS64 P0, [R9+URZ], R4 ;  /* 0x00000004090085a7 */ /* 0x000e64000800007f */
[----:B-1----:R-:W-:Y:S05]  /*8c40*/  @!P0 BRA `(.L_x_172) ;  /* 0xfffffffc00f08947 */ /* 0x002fea000383ffff */
[----:B------:R-:W-:Y:S05]  /*8c50*/  BRA `(.L_x_195) ;  /* 0xfffffff400fc7947 */ /* 0x000fea000383ffff */
.L_x_173:
[----:B0-----:R0:W1:Y:S02]  /*8c60*/  SYNCS.PHASECHK.TRANS64.TRYWAIT P0, [R6+URZ], R5 ;  /* 0x00000005060075a7 */ /* 0x001064000800017f */
[----:B-1----:R-:W-:Y:S05]  /*8c70*/  @!P0 NANOSLEEP.SYNCS 0x989680 ;  /* 0x009896800000895d */ /* 0x002fea0003900000 */
[----:B------:R-:W1:Y:S02]  /*8c80*/  @!P0 SYNCS.PHASECHK.TRANS64 P0, [R6+URZ], R5 ;  /* 0x00000005060085a7 */ /* 0x000e64000800007f */
[----:B-1----:R-:W-:Y:S05]  /*8c90*/  @!P0 BRA `(.L_x_173) ;  /* 0xfffffffc00f08947 */ /* 0x002fea000383ffff */
[----:B------:R-:W-:Y:S05]  /*8ca0*/  BRA `(.L_x_196) ;  /* 0xfffffff8000c7947 */ /* 0x000fea000383ffff */
.L_x_174:
[----:B0-----:R0:W1:Y:S02]  /*8cb0*/  SYNCS.PHASECHK.TRANS64.TRYWAIT P0, [R9+URZ], R4 ;  /* 0x00000004090075a7 */ /* 0x001064000800017f */
[----:B-1----:R-:W-:Y:S05]  /*8cc0*/  @!P0 NANOSLEEP.SYNCS 0x989680 ;  /* 0x009896800000895d */ /* 0x002fea0003900000 */
[----:B------:R-:W1:Y:S02]  /*8cd0*/  @!P0 SYNCS.PHASECHK.TRANS64 P0, [R9+URZ], R4 ;  /* 0x00000004090085a7 */ /* 0x000e64000800007f */
[----:B-1----:R-:W-:Y:S05]  /*8ce0*/  @!P0 BRA `(.L_x_174) ;  /* 0xfffffffc00f08947 */ /* 0x002fea000383ffff */
[----:B------:R-:W-:Y:S05]  /*8cf0*/  BRA `(.L_x_197) ;  /* 0xfffffff8001c7947 */ /* 0x000fea000383ffff */
.L_x_175:
[----:B0-----:R0:W1:Y:S02]  /*8d00*/  SYNCS.PHASECHK.TRANS64.TRYWAIT P0, [R6+URZ], R5 ;  /* 0x00000005060075a7 */ /* 0x001064000800017f */
[----:B-1----:R-:W-:Y:S05]  /*8d10*/  @!P0 NANOSLEEP.SYNCS 0x989680 ;  /* 0x009896800000895d */ /* 0x002fea0003900000 */
[----:B------:R-:W1:Y:S02]  /*8d20*/  @!P0 SYNCS.PHASECHK.TRANS64 P0, [R6+URZ], R5 ;  /* 0x00000005060085a7 */ /* 0x000e64000800007f */
[----:B-1----:R-:W-:Y:S05]  /*8d30*/  @!P0 BRA `(.L_x_175) ;  /* 0xfffffffc00f08947 */ /* 0x002fea000383ffff */
[----:B------:R-:W-:Y:S05]  /*8d40*/  BRA `(.L_x_198) ;  /* 0xfffffff8002c7947 */ /* 0x000fea000383ffff */
.L_x_176:
[----:B0-----:R0:W1:Y:S02]  /*8d50*/  SYNCS.PHASECHK.TRANS64.TRYWAIT P0, [R9+URZ], R4 ;  /* 0x00000004090075a7 */ /* 0x001064000800017f */
[----:B-1----:R-:W-:Y:S05]  /*8d60*/  @!P0 NANOSLEEP.SYNCS 0x989680 ;  /* 0x009896800000895d */ /* 0x002fea0003900000 */
[----:B------:R-:W1:Y:S02]  /*8d70*/  @!P0 SYNCS.PHASECHK.TRANS64 P0, [R9+URZ], R4 ;  /* 0x00000004090085a7 */ /* 0x000e64000800007f */
[----:B-1----:R-:W-:Y:S05]  /*8d80*/  @!P0 BRA `(.L_x_176) ;  /* 0xfffffffc00f08947 */ /* 0x002fea000383ffff */
[----:B------:R-:W-:Y:S05]  /*8d90*/  BRA `(.L_x_199) ;  /* 0xfffffff8003c7947 */ /* 0x000fea000383ffff */
.L_x_177:
[----:B0-----:R0:W1:Y:S02]  /*8da0*/  SYNCS.PHASECHK.TRANS64.TRYWAIT P0, [R6+URZ], R5 ;  /* 0x00000005060075a7 */ /* 0x001064000800017f */
[----:B-1----:R-:W-:Y:S05]  /*8db0*/  @!P0 NANOSLEEP.SYNCS 0x989680 ;  /* 0x009896800000895d */ /* 0x002fea0003900000 */
[----:B------:R-:W1:Y:S02]  /*8dc0*/  @!P0 SYNCS.PHASECHK.TRANS64 P0, [R6+URZ], R5 ;  /* 0x00000005060085a7 */ /* 0x000e64000800007f */
[----:B-1----:R-:W-:Y:S05]  /*8dd0*/  @!P0 BRA `(.L_x_177) ;  /* 0xfffffffc00f08947 */ /* 0x002fea000383ffff */
[----:B------:R-:W-:Y:S05]  /*8de0*/  BRA `(.L_x_200) ;  /* 0xfffffff800447947 */ /* 0x000fea000383ffff */
.L_x_201:
[----:B------:R-:W-:-:S00]  /*8df0*/  BRA `(.L_x_201) ;  /* 0xfffffffc00fc7947 */ /* 0x000fc0000383ffff */
[----:B------:R-:W-:-:S00]  /*8e00*/  NOP ;  /* 0x0000000000007918 */ /* 0x000fc00000000000 */
[----:B------:R-:W-:-:S00]  /*8e10*/  NOP ;  /* 0x0000000000007918 */ /* 0x000fc00000000000 */
[----:B------:R-:W-:-:S00]  /*8e20*/  NOP ;  /* 0x0000000000007918 */ /* 0x000fc00000000000 */
[----:B------:R-:W-:-:S00]  /*8e30*/  NOP ;  /* 0x0000000000007918 */ /* 0x000fc00000000000 */
[----:B------:R-:W-:-:S00]  /*8e40*/  NOP ;  /* 0x0000000000007918 */ /* 0x000fc00000000000 */
[----:B------:R-:W-:-:S00]  /*8e50*/  NOP ;  /* 0x0000000000007918 */ /* 0x000fc00000000000 */
[----:B------:R-:W-:-:S00]  /*8e60*/  NOP ;  /* 0x0000000000007918 */ /* 0x000fc00000000000 */
[----:B------:R-:W-:-:S00]  /*8e70*/  NOP ;  /* 0x0000000000007918 */ /* 0x000fc00000000000 */
.L_x_202:


//--------------------- .nv.shared._ZN7cutlass13device_kernelINS_4gemm6kernel13GemmUniversalIN4cute5tupleIJiiiiEEENS1_10collective13CollectiveMmaINS1_40MainloopSm90TmaGmmaWarpSpecializedSparseILi16ENS5_IJNS4_1CILi1EEESB_SB_EEENS1_35KernelTmaWarpSpecializedCooperativeEEENS5_IJNSA_ILi256EEENSA_ILi64EEESG_EEEaNS5_IJNS4_6LayoutINS5_IJiNS5_IJNSA_ILi2EEEiEEEiEEENS5_IJlNS5_IJSB_SJ_EEElEEEEENSI_INS5_IJNS5_IJSG_iEEESP_iEEENS5_IJNS5_IJSG_NSA_ILi4096EEEEEENS5_IJSB_lEEElEEEEEEEEaNS5_IJlSB_lEEENS4_8TiledMMAINS4_8MMA_AtomIJNS4_4SM904GMMA6SPARSE27GMMA_64x64x64_S32S8S8_SS_TNILNS11_9SparseSelE0EEEEEENSI_INS5_IJSJ_SB_SB_EEENS5_IJSB_NSA_ILi0EEES18_EEEEENS5_IJNS4_10UnderscoreES1B_S1B_EEEEENS4_13SM90_TMA_LOADENS4_14ComposedLayoutINS4_7SwizzleILi1ELi4ELi3EEENS4_25smem_sparse_ptr_flag_bitsILi2ELi8EEENSI_INS5_IJNS5_IJSB_NSA_ILi8EEEEEENS5_IJSJ_NSA_ILi32EEEEEEEEENS5_IJNS5_IJS18_SG_EEESM_EEEEEEEvNS4_8identityES1E_NS1F_INS1G_ILi2ELi4ELi3EEENS4_18smem_ptr_flag_bitsILi8EEENSI_INS5_IJS1K_SG_EEENS5_IJSG_SB_EEEEEEEvS1T_EENS_8epilogue10collective6detail29Sm90TmaWarpSpecializedAdapterINS23_15DefaultEpilogueIiNS5_IJSB_llEEES27_NS22_6thread17LinearCombinationIiLi1EiiLNS28_9ScaleType4KindE0ELNS_15FloatRoundStyleE2EiEENS1_15EpilogueDefaultEEEEEvvEEEEvNT_6ParamsE --------------------------
	.section	.nv.shared._ZN7cutlass13device_kernelINS_4gemm6kernel13GemmUniversalIN4cute5tupleIJiiiiEEENS1_10collective13CollectiveMmaINS1_40MainloopSm90TmaGmmaWarpSpecializedSparseILi16ENS5_IJNS4_1CILi1EEESB_SB_EEENS1_35KernelTmaWarpSpecializedCooperativeEEENS5_IJNSA_ILi256EEENSA_ILi64EEESG_EEEaNS5_IJNS4_6LayoutINS5_IJiNS5_IJNSA_ILi2EEEiEEEiEEENS5_IJlNS5_IJSB_SJ_EEElEEEEENSI_INS5_IJNS5_IJSG_iEEESP_iEEENS5_IJNS5_IJSG_NSA_ILi4096EEEEEENS5_IJSB_lEEElEEEEEEEEaNS5_IJlSB_lEEENS4_8TiledMMAINS4_8MMA_AtomIJNS4_4SM904GMMA6SPARSE27GMMA_64x64x64_S32S8S8_SS_TNILNS11_9SparseSelE0EEEEEENSI_INS5_IJSJ_SB_SB_EEENS5_IJSB_NSA_ILi0EEES18_EEEEENS5_IJNS4_10UnderscoreES1B_S1B_EEEEENS4_13SM90_TMA_LOADENS4_14ComposedLayoutINS4_7SwizzleILi1ELi4ELi3EEENS4_25smem_sparse_ptr_flag_bitsILi2ELi8EEENSI_INS5_IJNS5_IJSB_NSA_ILi8EEEEEENS5_IJSJ_NSA_ILi32EEEEEEEEENS5_IJNS5_IJS18_SG_EEESM_EEEEEEEvNS4_8identityES1E_NS1F_INS1G_ILi2ELi4ELi3EEENS4_18smem_ptr_flag_bitsILi8EEENSI_INS5_IJS1K_SG_EEENS5_IJSG_SB_EEEEEEEvS1T_EENS_8epilogue10collective6detail29Sm90TmaWarpSpecializedAdapterINS23_15DefaultEpilogueIiNS5_IJSB_llEEES27_NS22_6thread17LinearCombinationIiLi1EiiLNS28_9ScaleType4KindE0ELNS_15FloatRoundStyleE2EiEENS1_15EpilogueDefaultEEEEEvvEEEEvNT_6ParamsE,"aw",@nobits
	.sectionflags	@""
	.align	16
	.zero		1024


//--------------------- .nv.shared.reserved.0     --------------------------
	.section	.nv.shared.reserved.0,"aw",@nobits
	.weak		__nv_reservedSMEM_offset_0_alias
	.size		__nv_reservedSMEM_offset_0_alias, 0, 0
	.other		__nv_reservedSMEM_offset_0_alias,@"STO_CUDA_RESERVED_SHARED STV_DEFAULT"
__nv_reservedSMEM_offset_0_alias:
	.zero		0


//--------------------- .nv.global                --------------------------
	.section	.nv.global,"aw",@nobits
.nv.global:
	.type		_ZN39_INTERNAL_a8274a1a_4_k_cu_8ff4f5a5_35944cute1_E,@object
	.size		_ZN39_INTERNAL_a8274a1a_4_k_cu_8ff4f5a5_35944cute1_E,(_ZN39_INTERNAL_a8274a1a_4_k_cu_8ff4f5a5_35944cuda3std3__45__cpo6cbeginE - _ZN39_INTERNAL_a8274a1a_4_k_cu_8ff4f5a5_35944cute1_E)
_ZN39_INTERNAL_a8274a1a_4_k_cu_8ff4f5a5_35944cute1_E:
	.zero		1
	.type		_ZN39_INTERNAL_a8274a1a_4_k_cu_8ff4f5a5_35944cuda3std3__45__cpo6cbeginE,@object
	.size		_ZN39_INTERNAL_a8274a1a_4_k_cu_8ff4f5a5_35944cuda3std3__45__cpo6cbeginE,(_ZN39_INTERNAL_a8274a1a_4_k_cu_8ff4f5a5_35944cuda3std3__48in_placeE - _ZN39_INTERNAL_a8274a1a_4_k_cu_8ff4f5a5_35944cuda3std3__45__cpo6cbeginE)
_ZN39_INTERNAL_a8274a1a_4_k_cu_8ff4f5a5_35944cuda3std3__45__cpo6cbeginE:
	.zero		1
	.type		_ZN39_INTERNAL_a8274a1a_4_k_cu_8ff4f5a5_35944cuda3std3__48in_placeE,@object
	.size		_ZN39_INTERNAL_a8274a1a_4_k_cu_8ff4f5a5_35944cuda3std3__48in_placeE,(_ZN39_INTERNAL_a8274a1a_4_k_cu_8ff4f5a5_35944cuda3std6ranges3__45__cpo9iter_moveE - _ZN39_INTERNAL_a8274a1a_4_k_cu_8ff4f5a5_35944cuda3std3__48in_placeE)
_ZN39_INTERNAL_a8274a1a_4_k_cu_8ff4f5a5_35944cuda3std3__48in_placeE:
	.zero		1
	.type		_ZN39_INTERNAL_a8274a1a_4_k_cu_8ff4f5a5_35944cuda3std6ranges3__45__cpo9iter_moveE,@object
	.size		_ZN39_INTERNAL_a8274a1a_4_k_cu_8ff4f5a5_35944cuda3std6ranges3__45__cpo9iter_moveE,(_ZN39_INTERNAL_a8274a1a_4_k_cu_8ff4f5a5_35944cuda3std3__45__cpo5beginE - _ZN39_INTERNAL_a8274a1a_4_k_cu_8ff4f5a5_35944cuda3std6ranges3__45__cpo9iter_moveE)
_ZN39_INTERNAL_a8274a1a_4_k_cu_8ff4f5a5_35944cuda3std6ranges3__45__cpo9iter_moveE:
	.zero		1
	.type		_ZN39_INTERNAL_a8274a1a_4_k_cu_8ff4f5a5_35944cuda3std3__45__cpo5beginE,@object
	.size		_ZN39_INTERNAL_a8274a1a_4_k_cu_8ff4f5a5_35944cuda3std3__45__cpo5beginE,(_ZN39_INTERNAL_a8274a1a_4_k_cu_8ff4f5a5_35944cuda3std3__441_GLOBAL__N__a8274a1a_4_k_cu_8ff4f5a5_35946ignoreE - _ZN39_INTERNAL_a8274a1a_4_k_cu_8ff4f5a5_35944cuda3std3__45__cpo5beginE)
_ZN39_INTERNAL_a8274a1a_4_k_cu_8ff4f5a5_35944cuda3std3__45__cpo5beginE:
	.zero		1
	.type		_ZN39_INTERNAL_a8274a1a_4_k_cu_8ff4f5a5_35944cuda3std3__441_GLOBAL__N__a8274a1a_4_k_cu_8ff4f5a5_35946ignoreE,@object
	.size		_ZN39_INTERNAL_a8274a1a_4_k_cu_8ff4f5a5_35944cuda3std3__441_GLOBAL__N__a8274a1a_4_k_cu_8ff4f5a5_35946ignoreE,(_ZN39_INTERNAL_a8274a1a_4_k_cu_8ff4f5a5_35944cute7productE - _ZN39_INTERNAL_a8274a1a_4_k_cu_8ff4f5a5_35944cuda3std3__441_GLOBAL__N__a8274a1a_4_k_cu_8ff4f5a5_35946ignoreE)
_ZN39_INTERNAL_a8274a1a_4_k_cu_8ff4f5a5_35944cuda3std3__441_GLOBAL__N__a8274a1a_4_k_cu_8ff4f5a5_35946ignoreE:
	.zero		1
	.type		_ZN39_INTERNAL_a8274a1a_4_k_cu_8ff4f5a5_35944cute7productE,@object
	.size		_ZN39_INTERNAL_a8274a1a_4_k_cu_8ff4f5a5_35944cute7productE,(_ZN39_INTERNAL_a8274a1a_4_k_cu_8ff4f5a5_35944cuda3std3__45__cpo3endE - _ZN39_INTERNAL_a8274a1a_4_k_cu_8ff4f5a5_35944cute7productE)
_ZN39_INTERNAL_a8274a1a_4_k_cu_8ff4f5a5_35944cute7productE:
	.zero		1
	.type		_ZN39_INTERNAL_a8274a1a_4_k_cu_8ff4f5a5_35944cuda3std3__45__cpo3endE,@object
	.size		_ZN39_INTERNAL_a8274a1a_4_k_cu_8ff4f5a5_35944cuda3std3__45__cpo3endE,(_ZN39_INTERNAL_a8274a1a_4_k_cu_8ff4f5a5_35944cuda3std3__419piecewise_constructE - _ZN39_INTERNAL_a8274a1a_4_k_cu_8ff4f5a5_35944cuda3std3__45__cpo3endE)
_ZN39_INTERNAL_a8274a1a_4_k_cu_8ff4f5a5_35944cuda3std3__45__cpo3endE:
	.zero		1
	.type		_ZN39_INTERNAL_a8274a1a_4_k_cu_8ff4f5a5_35944cuda3std3__419piecewise_constructE,@object
	.size		_ZN39_INTERNAL_a8274a1a_4_k_cu_8ff4f5a5_35944cuda3std3__419piecewise_constructE,(_ZN39_INTERNAL_a8274a1a_4_k_cu_8ff4f5a5_35944cuda3std3__45__cpo4cendE - _ZN39_INTERNAL_a8274a1a_4_k_cu_8ff4f5a5_35944cuda3std3__419piecewise_constructE)
_ZN39_INTERNAL_a8274a1a_4_k_cu_8ff4f5a5_35944cuda3std3__419piecewise_constructE:
	.zero		1
	.type		_ZN39_INTERNAL_a8274a1a_4_k_cu_8ff4f5a5_35944cuda3std3__45__cpo4cendE,@object
	.size		_ZN39_INTERNAL_a8274a1a_4_k_cu_8ff4f5a5_35944cuda3std3__45__cpo4cendE,(_ZN39_INTERNAL_a8274a1a_4_k_cu_8ff4f5a5_35944cuda3std6ranges3__45__cpo4swapE - _ZN39_INTERNAL_a8274a1a_4_k_cu_8ff4f5a5_35944cuda3std3__45__cpo4cendE)
_ZN39_INTERNAL_a8274a1a_4_k_cu_8ff4f5a5_35944cuda3std3__45__cpo4cendE:
	.zero		1
	.type		_ZN39_INTERNAL_a8274a1a_4_k_cu_8ff4f5a5_35944cuda3std6ranges3__45__cpo4swapE,@object
	.size		_ZN39_INTERNAL_a8274a1a_4_k_cu_8ff4f5a5_35944cuda3std6ranges3__45__cpo4swapE,(.L_7 - _ZN39_INTERNAL_a8274a1a_4_k_cu_8ff4f5a5_35944cuda3std6ranges3__45__cpo4swapE)
_ZN39_INTERNAL_a8274a1a_4_k_cu_8ff4f5a5_35944cuda3std6ranges3__45__cpo4swapE:
	.zero		1
.L_7:


//--------------------- .nv.constant0._ZN7cutlass13device_kernelINS_4gemm6kernel13GemmUniversalIN4cute5tupleIJiiiiEEENS1_10collective13CollectiveMmaINS1_40MainloopSm90TmaGmmaWarpSpecializedSparseILi16ENS5_IJNS4_1CILi1EEESB_SB_EEENS1_35KernelTmaWarpSpecializedCooperativeEEENS5_IJNSA_ILi256EEENSA_ILi64EEESG_EEEaNS5_IJNS4_6LayoutINS5_IJiNS5_IJNSA_ILi2EEEiEEEiEEENS5_IJlNS5_IJSB_SJ_EEElEEEEENSI_INS5_IJNS5_IJSG_iEEESP_iEEENS5_IJNS5_IJSG_NSA_ILi4096EEEEEENS5_IJSB_lEEElEEEEEEEEaNS5_IJlSB_lEEENS4_8TiledMMAINS4_8MMA_AtomIJNS4_4SM904GMMA6SPARSE27GMMA_64x64x64_S32S8S8_SS_TNILNS11_9SparseSelE0EEEEEENSI_INS5_IJSJ_SB_SB_EEENS5_IJSB_NSA_ILi0EEES18_EEEEENS5_IJNS4_10UnderscoreES1B_S1B_EEEEENS4_13SM90_TMA_LOADENS4_14ComposedLayoutINS4_7SwizzleILi1ELi4ELi3EEENS4_25smem_sparse_ptr_flag_bitsILi2ELi8EEENSI_INS5_IJNS5_IJSB_NSA_ILi8EEEEEENS5_IJSJ_NSA_ILi32EEEEEEEEENS5_IJNS5_IJS18_SG_EEESM_EEEEEEEvNS4_8identityES1E_NS1F_INS1G_ILi2ELi4ELi3EEENS4_18smem_ptr_flag_bitsILi8EEENSI_INS5_IJS1K_SG_EEENS5_IJSG_SB_EEEEEEEvS1T_EENS_8epilogue10collective6detail29Sm90TmaWarpSpecializedAdapterINS23_15DefaultEpilogueIiNS5_IJSB_llEEES27_NS22_6thread17LinearCombinationIiLi1EiiLNS28_9ScaleType4KindE0ELNS_15FloatRoundStyleE2EiEENS1_15EpilogueDefaultEEEEEvvEEEEvNT_6ParamsE --------------------------
	.section	.nv.constant0._ZN7cutlass13device_kernelINS_4gemm6kernel13GemmUniversalIN4cute5tupleIJiiiiEEENS1_10collective13CollectiveMmaINS1_40MainloopSm90TmaGmmaWarpSpecializedSparseILi16ENS5_IJNS4_1CILi1EEESB_SB_EEENS1_35KernelTmaWarpSpecializedCooperativeEEENS5_IJNSA_ILi256EEENSA_ILi64EEESG_EEEaNS5_IJNS4_6LayoutINS5_IJiNS5_IJNSA_ILi2EEEiEEEiEEENS5_IJlNS5_IJSB_SJ_EEElEEEEENSI_INS5_IJNS5_IJSG_iEEESP_iEEENS5_IJNS5_IJSG_NSA_ILi4096EEEEEENS5_IJSB_lEEElEEEEEEEEaNS5_IJlSB_lEEENS4_8TiledMMAINS4_8MMA_AtomIJNS4_4SM904GMMA6SPARSE27GMMA_64x64x64_S32S8S8_SS_TNILNS11_9SparseSelE0EEEEEENSI_INS5_IJSJ_SB_SB_EEENS5_IJSB_NSA_ILi0EEES18_EEEEENS5_IJNS4_10UnderscoreES1B_S1B_EEEEENS4_13SM90_TMA_LOADENS4_14ComposedLayoutINS4_7SwizzleILi1ELi4ELi3EEENS4_25smem_sparse_ptr_flag_bitsILi2ELi8EEENSI_INS5_IJNS5_IJSB_NSA_ILi8EEEEEENS5_IJSJ_NSA_ILi32EEEEEEEEENS5_IJNS5_IJS18_SG_EEESM_EEEEEEEvNS4_8identityES1E_NS1F_INS1G_ILi2ELi4ELi3EEENS4_18smem_ptr_flag_bitsILi8EEENSI_INS5_IJS1K_SG_EEENS5_IJSG_SB_EEEEEEEvS1T_EENS_8epilogue10collective6detail29Sm90TmaWarpSpecializedAdapterINS23_15DefaultEpilogueIiNS5_IJSB_llEEES27_NS22_6thread17LinearCombinationIiLi1EiiLNS28_9ScaleType4KindE0ELNS_15FloatRoundStyleE2EiEENS1_15EpilogueDefaultEEEEEvvEEEEvNT_6ParamsE,"a",@progbits
	.sectionflags	@""
	.align	4
.nv.constant0._ZN7cutlass13device_kernelINS_4gemm6kernel13GemmUniversalIN4cute5tupleIJiiiiEEENS1_10collective13CollectiveMmaINS1_40MainloopSm90TmaGmmaWarpSpecializedSparseILi16ENS5_IJNS4_1CILi1EEESB_SB_EEENS1_35KernelTmaWarpSpecializedCooperativeEEENS5_IJNSA_ILi256EEENSA_ILi64EEESG_EEEaNS5_IJNS4_6LayoutINS5_IJiNS5_IJNSA_ILi2EEEiEEEiEEENS5_IJlNS5_IJSB_SJ_EEElEEEEENSI_INS5_IJNS5_IJSG_iEEESP_iEEENS5_IJNS5_IJSG_NSA_ILi4096EEEEEENS5_IJSB_lEEElEEEEEEEEaNS5_IJlSB_lEEENS4_8TiledMMAINS4_8MMA_AtomIJNS4_4SM904GMMA6SPARSE27GMMA_64x64x64_S32S8S8_SS_TNILNS11_9SparseSelE0EEEEEENSI_INS5_IJSJ_SB_SB_EEENS5_IJSB_NSA_ILi0EEES18_EEEEENS5_IJNS4_10UnderscoreES1B_S1B_EEEEENS4_13SM90_TMA_LOADENS4_14ComposedLayoutINS4_7SwizzleILi1ELi4ELi3EEENS4_25smem_sparse_ptr_flag_bitsILi2ELi8EEENSI_INS5_IJNS5_IJSB_NSA_ILi8EEEEEENS5_IJSJ_NSA_ILi32EEEEEEEEENS5_IJNS5_IJS18_SG_EEESM_EEEEEEEvNS4_8identityES1E_NS1F_INS1G_ILi2ELi4ELi3EEENS4_18smem_ptr_flag_bitsILi8EEENSI_INS5_IJS1K_SG_EEENS5_IJSG_SB_EEEEEEEvS1T_EENS_8epilogue10collective6detail29Sm90TmaWarpSpecializedAdapterINS23_15DefaultEpilogueIiNS5_IJSB_llEEES27_NS22_6thread17LinearCombinationIiLi1EiiLNS28_9ScaleType4KindE0ELNS_15FloatRoundStyleE2EiEENS1_15EpilogueDefaultEEEEEvvEEEEvNT_6ParamsE:
	.zero		1920


//--------------------- SYMBOLS --------------------------

	.type		.nv.reservedSmem.offset0,@object
	.size		.nv.reservedSmem.offset0,0x4
